	.target	sm_100a

	.elftype	@"ET_EXEC"


//--------------------- .note.nv.tkinfo           --------------------------
	.section	.note.nv.tkinfo,"",@"SHT_NOTE"
	.sectionflags	@"SHF_NOTE_NV_TKINFO"
	.tkinfo
        /*0018*/ 	.word	0x00000002
        /*0030*/ 	.string	""
        /*0030*/ 	.string	"ptxas"
        /*0030*/ 	.string	"Cuda compilation tools, release 13.0, V13.0.88"
        /*0030*/ 	.string	"Build cuda_13.0.r13.0/compiler.36424714_0"
        /*0030*/ 	.string	"-arch sm_100a -m 64 "



//--------------------- .note.nv.cuinfo           --------------------------
	.section	.note.nv.cuinfo,"",@"SHT_NOTE"
	.sectionflags	@"SHF_NOTE_NV_CUINFO"
        /*0018*/ 	.short	0x0002
        /*001a*/ 	.short	0x0064
        /*001c*/ 	.short	0x0082
	.zero		2


//--------------------- .nv.info                  --------------------------
	.section	.nv.info,"",@"SHT_CUDA_INFO"
	.align	4


	//----- nvinfo : EIATTR_REGCOUNT
	.align		4
        /*0000*/ 	.byte	0x04, 0x2f
        /*0002*/ 	.short	(.L_19 - .L_18)
	.align		4
.L_18:
        /*0004*/ 	.word	index@(_ZN7cutlass13device_kernelINS_4gemm6kernel13GemmUniversalIN4cute5tupleIJiiiiEEENS1_10collective13CollectiveMmaINS1_35MainloopSm100TmaUmmaWarpSpecializedILi9ELi2ELi4ENS5_IJNS4_1CILi2EEENSA_ILi1EEESC_EEEEENS5_IJNSA_ILi256EEENSA_ILi96EEENSA_ILi64EEEEEENS_10bfloat16_tENS5_IJlSC_lEEESJ_SK_NS4_8TiledMMAINS4_8MMA_AtomIJNS4_26SM100_MMA_F16BF16_2x1SM_SSISJ_SJ_fLi256ELi96ELNS4_4UMMA5MajorE0ELSP_0ELNSO_7ScaleInE0ELSQ_0EEEEEENS4_6LayoutINS5_IJSC_SC_SC_EEENS5_IJNSA_ILi0EEESV_SV_EEEEENS5_IJNS4_10UnderscoreESY_SY_EEEEENS4_18SM100_TMA_2SM_LOADENS4_14ComposedLayoutINS4_7SwizzleILi3ELi4ELi3EEENS4_18smem_ptr_flag_bitsILi16EEENST_INS5_IJNSA_ILi8EEESH_EEENS5_IJSH_SC_EEEEEEEvNS4_8identityES11_S1B_vS1C_EENS_8epilogue10collective18CollectiveEpilogueINS1E_23Sm100TmaWarpSpecializedILi3ELi2ELi32ELb1ELb0EEEJNS5_IJNSA_ILi128EEESG_SH_EEENS5_IJNST_IS1J_SC_EENST_INSA_ILi32EEESC_EEEEESJ_SK_SJ_SK_NS1E_6fusion15FusionCallbacksIS1I_NS1P_17LinearCombinationISJ_fSJ_fLNS_15FloatRoundStyleE2EEES1K_S1O_JEEENS4_5SM1004TMEM4LOAD26SM100_TMEM_LOAD_32dp32b32xENS4_13SM90_TMA_LOADENS12_INS13_ILi2ELi4ELi3EEES16_NST_INS5_IJS17_S1M_EEENS5_IJS1M_SC_EEEEEEENS4_39AutoVectorizingCopyWithAssumedAlignmentILi128EEENS4_14SM90_TMA_STOREES24_S26_S26_EEEvvEEEEvNT_6ParamsE)
        /*0008*/ 	.word	0x00000073


	//----- nvinfo : EIATTR_FRAME_SIZE
	.align		4
.L_19:
        /*000c*/ 	.byte	0x04, 0x11
        /*000e*/ 	.short	(.L_21 - .L_20)
	.align		4
.L_20:
        /*0010*/ 	.word	index@($__internal_2_$__cuda_sm10x_tcgen05_guardrail_trap_unallocated_columns_being_dealloced)
        /*0014*/ 	.word	0x00000000


	//----- nvinfo : EIATTR_FRAME_SIZE
	.align		4
.L_21:
        /*0018*/ 	.byte	0x04, 0x11
        /*001a*/ 	.short	(.L_23 - .L_22)
	.align		4
.L_22:
        /*001c*/ 	.word	index@($__internal_1_$__cuda_sm10x_tcgen05_guardrail_trap_phase_invalid_during_alloc)
        /*0020*/ 	.word	0x00000000


	//----- nvinfo : EIATTR_FRAME_SIZE
	.align		4
.L_23:
        /*0024*/ 	.byte	0x04, 0x11
        /*0026*/ 	.short	(.L_25 - .L_24)
	.align		4
.L_24:
        /*0028*/ 	.word	index@($__internal_0_$__cuda_sm10x_tcgen05_guardrail_trap_col_being_dealloced_not_returned_by_alloc)
        /*002c*/ 	.word	0x00000000


	//----- nvinfo : EIATTR_FRAME_SIZE
	.align		4
.L_25:
        /*0030*/ 	.byte	0x04, 0x11
        /*0032*/ 	.short	(.L_27 - .L_26)
	.align		4
.L_26:
        /*0034*/ 	.word	index@(_ZN7cutlass13device_kernelINS_4gemm6kernel13GemmUniversalIN4cute5tupleIJiiiiEEENS1_10collective13CollectiveMmaINS1_35MainloopSm100TmaUmmaWarpSpecializedILi9ELi2ELi4ENS5_IJNS4_1CILi2EEENSA_ILi1EEESC_EEEEENS5_IJNSA_ILi256EEENSA_ILi96EEENSA_ILi64EEEEEENS_10bfloat16_tENS5_IJlSC_lEEESJ_SK_NS4_8TiledMMAINS4_8MMA_AtomIJNS4_26SM100_MMA_F16BF16_2x1SM_SSISJ_SJ_fLi256ELi96ELNS4_4UMMA5MajorE0ELSP_0ELNSO_7ScaleInE0ELSQ_0EEEEEENS4_6LayoutINS5_IJSC_SC_SC_EEENS5_IJNSA_ILi0EEESV_SV_EEEEENS5_IJNS4_10UnderscoreESY_SY_EEEEENS4_18SM100_TMA_2SM_LOADENS4_14ComposedLayoutINS4_7SwizzleILi3ELi4ELi3EEENS4_18smem_ptr_flag_bitsILi16EEENST_INS5_IJNSA_ILi8EEESH_EEENS5_IJSH_SC_EEEEEEEvNS4_8identityES11_S1B_vS1C_EENS_8epilogue10collective18CollectiveEpilogueINS1E_23Sm100TmaWarpSpecializedILi3ELi2ELi32ELb1ELb0EEEJNS5_IJNSA_ILi128EEESG_SH_EEENS5_IJNST_IS1J_SC_EENST_INSA_ILi32EEESC_EEEEESJ_SK_SJ_SK_NS1E_6fusion15FusionCallbacksIS1I_NS1P_17LinearCombinationISJ_fSJ_fLNS_15FloatRoundStyleE2EEES1K_S1O_JEEENS4_5SM1004TMEM4LOAD26SM100_TMEM_LOAD_32dp32b32xENS4_13SM90_TMA_LOADENS12_INS13_ILi2ELi4ELi3EEES16_NST_INS5_IJS17_S1M_EEENS5_IJS1M_SC_EEEEEEENS4_39AutoVectorizingCopyWithAssumedAlignmentILi128EEENS4_14SM90_TMA_STOREES24_S26_S26_EEEvvEEEEvNT_6ParamsE)
        /*0038*/ 	.word	0x00000000


	//----- nvinfo : EIATTR_MIN_STACK_SIZE
	.align		4
.L_27:
        /*003c*/ 	.byte	0x04, 0x12
        /*003e*/ 	.short	(.L_29 - .L_28)
	.align		4
.L_28:
        /*0040*/ 	.word	index@(_ZN7cutlass13device_kernelINS_4gemm6kernel13GemmUniversalIN4cute5tupleIJiiiiEEENS1_10collective13CollectiveMmaINS1_35MainloopSm100TmaUmmaWarpSpecializedILi9ELi2ELi4ENS5_IJNS4_1CILi2EEENSA_ILi1EEESC_EEEEENS5_IJNSA_ILi256EEENSA_ILi96EEENSA_ILi64EEEEEENS_10bfloat16_tENS5_IJlSC_lEEESJ_SK_NS4_8TiledMMAINS4_8MMA_AtomIJNS4_26SM100_MMA_F16BF16_2x1SM_SSISJ_SJ_fLi256ELi96ELNS4_4UMMA5MajorE0ELSP_0ELNSO_7ScaleInE0ELSQ_0EEEEEENS4_6LayoutINS5_IJSC_SC_SC_EEENS5_IJNSA_ILi0EEESV_SV_EEEEENS5_IJNS4_10UnderscoreESY_SY_EEEEENS4_18SM100_TMA_2SM_LOADENS4_14ComposedLayoutINS4_7SwizzleILi3ELi4ELi3EEENS4_18smem_ptr_flag_bitsILi16EEENST_INS5_IJNSA_ILi8EEESH_EEENS5_IJSH_SC_EEEEEEEvNS4_8identityES11_S1B_vS1C_EENS_8epilogue10collective18CollectiveEpilogueINS1E_23Sm100TmaWarpSpecializedILi3ELi2ELi32ELb1ELb0EEEJNS5_IJNSA_ILi128EEESG_SH_EEENS5_IJNST_IS1J_SC_EENST_INSA_ILi32EEESC_EEEEESJ_SK_SJ_SK_NS1E_6fusion15FusionCallbacksIS1I_NS1P_17LinearCombinationISJ_fSJ_fLNS_15FloatRoundStyleE2EEES1K_S1O_JEEENS4_5SM1004TMEM4LOAD26SM100_TMEM_LOAD_32dp32b32xENS4_13SM90_TMA_LOADENS12_INS13_ILi2ELi4ELi3EEES16_NST_INS5_IJS17_S1M_EEENS5_IJS1M_SC_EEEEEEENS4_39AutoVectorizingCopyWithAssumedAlignmentILi128EEENS4_14SM90_TMA_STOREES24_S26_S26_EEEvvEEEEvNT_6ParamsE)
        /*0044*/ 	.word	0x00000000
.L_29:


//--------------------- .nv.compat                --------------------------
	.section	.nv.compat,"",@"SHT_CUDA_COMPAT_INFO"
	.align	4
        /*0000*/ 	.byte	0x02, 0x09, 0x01, 0x00, 0x02, 0x02, 0x02, 0x00, 0x02, 0x05, 0x05, 0x00, 0x03, 0x07, 0x01, 0x01
        /*0010*/ 	.byte	0x02, 0x03, 0x01, 0x00, 0x02, 0x06, 0x01, 0x00, 0x04, 0x0b, 0x08, 0x00, 0x09, 0x00, 0x00, 0x00
        /*0020*/ 	.byte	0x00, 0x00, 0x00, 0x00


//--------------------- .nv.info._ZN7cutlass13device_kernelINS_4gemm6kernel13GemmUniversalIN4cute5tupleIJiiiiEEENS1_10collective13CollectiveMmaINS1_35MainloopSm100TmaUmmaWarpSpecializedILi9ELi2ELi4ENS5_IJNS4_1CILi2EEENSA_ILi1EEESC_EEEEENS5_IJNSA_ILi256EEENSA_ILi96EEENSA_ILi64EEEEEENS_10bfloat16_tENS5_IJlSC_lEEESJ_SK_NS4_8TiledMMAINS4_8MMA_AtomIJNS4_26SM100_MMA_F16BF16_2x1SM_SSISJ_SJ_fLi256ELi96ELNS4_4UMMA5MajorE0ELSP_0ELNSO_7ScaleInE0ELSQ_0EEEEEENS4_6LayoutINS5_IJSC_SC_SC_EEENS5_IJNSA_ILi0EEESV_SV_EEEEENS5_IJNS4_10UnderscoreESY_SY_EEEEENS4_18SM100_TMA_2SM_LOADENS4_14ComposedLayoutINS4_7SwizzleILi3ELi4ELi3EEENS4_18smem_ptr_flag_bitsILi16EEENST_INS5_IJNSA_ILi8EEESH_EEENS5_IJSH_SC_EEEEEEEvNS4_8identityES11_S1B_vS1C_EENS_8epilogue10collective18CollectiveEpilogueINS1E_23Sm100TmaWarpSpecializedILi3ELi2ELi32ELb1ELb0EEEJNS5_IJNSA_ILi128EEESG_SH_EEENS5_IJNST_IS1J_SC_EENST_INSA_ILi32EEESC_EEEEESJ_SK_SJ_SK_NS1E_6fusion15FusionCallbacksIS1I_NS1P_17LinearCombinationISJ_fSJ_fLNS_15FloatRoundStyleE2EEES1K_S1O_JEEENS4_5SM1004TMEM4LOAD26SM100_TMEM_LOAD_32dp32b32xENS4_13SM90_TMA_LOADENS12_INS13_ILi2ELi4ELi3EEES16_NST_INS5_IJS17_S1M_EEENS5_IJS1M_SC_EEEEEEENS4_39AutoVectorizingCopyWithAssumedAlignmentILi128EEENS4_14SM90_TMA_STOREES24_S26_S26_EEEvvEEEEvNT_6ParamsE --------------------------
	.section	.nv.info._ZN7cutlass13device_kernelINS_4gemm6kernel13GemmUniversalIN4cute5tupleIJiiiiEEENS1_10collective13CollectiveMmaINS1_35MainloopSm100TmaUmmaWarpSpecializedILi9ELi2ELi4ENS5_IJNS4_1CILi2EEENSA_ILi1EEESC_EEEEENS5_IJNSA_ILi256EEENSA_ILi96EEENSA_ILi64EEEEEENS_10bfloat16_tENS5_IJlSC_lEEESJ_SK_NS4_8TiledMMAINS4_8MMA_AtomIJNS4_26SM100_MMA_F16BF16_2x1SM_SSISJ_SJ_fLi256ELi96ELNS4_4UMMA5MajorE0ELSP_0ELNSO_7ScaleInE0ELSQ_0EEEEEENS4_6LayoutINS5_IJSC_SC_SC_EEENS5_IJNSA_ILi0EEESV_SV_EEEEENS5_IJNS4_10UnderscoreESY_SY_EEEEENS4_18SM100_TMA_2SM_LOADENS4_14ComposedLayoutINS4_7SwizzleILi3ELi4ELi3EEENS4_18smem_ptr_flag_bitsILi16EEENST_INS5_IJNSA_ILi8EEESH_EEENS5_IJSH_SC_EEEEEEEvNS4_8identityES11_S1B_vS1C_EENS_8epilogue10collective18CollectiveEpilogueINS1E_23Sm100TmaWarpSpecializedILi3ELi2ELi32ELb1ELb0EEEJNS5_IJNSA_ILi128EEESG_SH_EEENS5_IJNST_IS1J_SC_EENST_INSA_ILi32EEESC_EEEEESJ_SK_SJ_SK_NS1E_6fusion15FusionCallbacksIS1I_NS1P_17LinearCombinationISJ_fSJ_fLNS_15FloatRoundStyleE2EEES1K_S1O_JEEENS4_5SM1004TMEM4LOAD26SM100_TMEM_LOAD_32dp32b32xENS4_13SM90_TMA_LOADENS12_INS13_ILi2ELi4ELi3EEES16_NST_INS5_IJS17_S1M_EEENS5_IJS1M_SC_EEEEEEENS4_39AutoVectorizingCopyWithAssumedAlignmentILi128EEENS4_14SM90_TMA_STOREES24_S26_S26_EEEvvEEEEvNT_6ParamsE,"",@"SHT_CUDA_INFO"
	.sectionflags	@""
	.align	4


	//----- nvinfo : EIATTR_CUDA_API_VERSION
	.align		4
        /*0000*/ 	.byte	0x04, 0x37
        /*0002*/ 	.short	(.L_31 - .L_30)
.L_30:
        /*0004*/ 	.word	0x00000082


	//----- nvinfo : EIATTR_KPARAM_INFO
	.align		4
.L_31:
        /*0008*/ 	.byte	0x04, 0x17
        /*000a*/ 	.short	(.L_33 - .L_32)
.L_32:
        /*000c*/ 	.word	0x00000000
        /*0010*/ 	.short	0x0000
        /*0012*/ 	.short	0x0000
        /*0014*/ 	.byte	0x00, 0xf0, 0x01, 0x20


	//----- nvinfo : EIATTR_AT_ENTRY_FRAGMENTS
	.align		4
.L_33:
        /*0018*/ 	.byte	0x04, 0x4f
        /*001a*/ 	.short	(.L_35 - .L_34)


	//   ....[0]....
.L_34:
        /*001c*/ 	.word	0x00000007


	//----- nvinfo : EIATTR_RESERVED_SMEM_USED
	.align		4
.L_35:
        /*0020*/ 	.byte	0x01, 0x41
	.zero		2


	//----- nvinfo : EIATTR_SPARSE_MMA_MASK
	.align		4
        /*0024*/ 	.byte	0x03, 0x50
        /*0026*/ 	.short	0x0000


	//----- nvinfo : EIATTR_TCGEN05_2CTA_USED
	.align		4
        /*0028*/ 	.byte	0x01, 0x52
	.zero		2


	//----- nvinfo : EIATTR_MAXREG_COUNT
	.align		4
        /*002c*/ 	.byte	0x03, 0x1b
        /*002e*/ 	.short	0x00ff


	//----- nvinfo : EIATTR_NUM_BARRIERS
	.align		4
        /*0030*/ 	.byte	0x02, 0x4c
        /*0032*/ 	.byte	0x07
	.zero		1


	//----- nvinfo : EIATTR_EXTERNS
	.align		4
        /*0034*/ 	.byte	0x04, 0x0f
        /*0036*/ 	.short	(.L_37 - .L_36)


	//   ....[0]....
	.align		4
.L_36:
        /*0038*/ 	.word	index@(__assertfail)


	//----- nvinfo : EIATTR_MERCURY_ISA_VERSION
	.align		4
.L_37:
        /*003c*/ 	.byte	0x03, 0x5f
        /*003e*/ 	.short	0x0101


	//----- nvinfo : EIATTR_INT_WARP_WIDE_INSTR_OFFSETS
	.align		4
        /*0040*/ 	.byte	0x04, 0x31
        /*0042*/ 	.short	(.L_39 - .L_38)


	//   ....[0]....
.L_38:
        /*0044*/ 	.word	0x00000dc0


	//   ....[1]....
        /*0048*/ 	.word	0x00000e60


	//   ....[2]....
        /*004c*/ 	.word	0x000021b0


	//   ....[3]....
        /*0050*/ 	.word	0x00004350


	//   ....[4]....
        /*0054*/ 	.word	0x00004380


	//   ....[5]....
        /*0058*/ 	.word	0x000043d0


	//   ....[6]....
        /*005c*/ 	.word	0x00004ce0


	//   ....[7]....
        /*0060*/ 	.word	0x00004d40


	//   ....[8]....
        /*0064*/ 	.word	0x00004e40


	//   ....[9]....
        /*0068*/ 	.word	0x00004ed0


	//   ....[10]....
        /*006c*/ 	.word	0x000050a0


	//   ....[11]....
        /*0070*/ 	.word	0x00005200


	//----- nvinfo : EIATTR_COOP_GROUP_MASK_REGIDS
	.align		4
.L_39:
        /*0074*/ 	.byte	0x04, 0x29
        /*0076*/ 	.short	(.L_41 - .L_40)


	//   ....[0]....
.L_40:
        /*0078*/ 	.word	0xffffffff


	//   ....[1]....
        /*007c*/ 	.word	0xffffffff


	//   ....[2]....
        /*0080*/ 	.word	0xffffffff


	//   ....[3]....
        /*0084*/ 	.word	0xffffffff


	//   ....[4]....
        /*0088*/ 	.word	0xffffffff


	//   ....[5]....
        /*008c*/ 	.word	0xffffffff


	//   ....[6]....
        /*0090*/ 	.word	0xffffffff


	//   ....[7]....
        /*0094*/ 	.word	0xffffffff


	//   ....[8]....
        /*0098*/ 	.word	0xffffffff


	//   ....[9]....
        /*009c*/ 	.word	0xffffffff


	//   ....[10]....
        /*00a0*/ 	.word	0xffffffff


	//   ....[11]....
        /*00a4*/ 	.word	0xffffffff


	//   ....[12]....
        /*00a8*/ 	.word	0xffffffff


	//   ....[13]....
        /*00ac*/ 	.word	0xffffffff


	//----- nvinfo : EIATTR_COOP_GROUP_INSTR_OFFSETS
	.align		4
.L_41:
        /*00b0*/ 	.byte	0x04, 0x28
        /*00b2*/ 	.short	(.L_43 - .L_42)


	//   ....[0]....
.L_42:
        /*00b4*/ 	.word	0x000000c0


	//   ....[1]....
        /*00b8*/ 	.word	0x00000500


	//   ....[2]....
        /*00bc*/ 	.word	0x00000750


	//   ....[3]....
        /*00c0*/ 	.word	0x000008c0


	//   ....[4]....
        /*00c4*/ 	.word	0x000009b0


	//   ....[5]....
        /*00c8*/ 	.word	0x00000b10


	//   ....[6]....
        /*00cc*/ 	.word	0x00000ca0


	//   ....[7]....
        /*00d0*/ 	.word	0x00000ee0


	//   ....[8]....
        /*00d4*/ 	.word	0x00002090


	//   ....[9]....
        /*00d8*/ 	.word	0x00003140


	//   ....[10]....
        /*00dc*/ 	.word	0x00003610


	//   ....[11]....
        /*00e0*/ 	.word	0x00003640


	//   ....[12]....
        /*00e4*/ 	.word	0x00004270


	//   ....[13]....
        /*00e8*/ 	.word	0x00004470


	//----- nvinfo : EIATTR_VRC_CTA_INIT_COUNT
	.align		4
.L_43:
        /*00ec*/ 	.byte	0x02, 0x4a
        /*00ee*/ 	.byte	0x80
	.zero		1


	//----- nvinfo : EIATTR_SYSCALL_OFFSETS
	.align		4
        /*00f0*/ 	.byte	0x04, 0x46
        /*00f2*/ 	.short	(.L_45 - .L_44)


	//   ....[0]....
.L_44:
        /*00f4*/ 	.word	0x00005c60


	//   ....[1]....
        /*00f8*/ 	.word	0x00005d50


	//   ....[2]....
        /*00fc*/ 	.word	0x000064c0


	//   ....[3]....
        /*0100*/ 	.word	0x00007150


	//   ....[4]....
        /*0104*/ 	.word	0x00007dc0


	//----- nvinfo : EIATTR_MBARRIER_INSTR_OFFSETS
	.align		4
.L_45:
        /*0108*/ 	.byte	0x04, 0x39
        /*010a*/ 	.short	(.L_47 - .L_46)


	//   ....[0]....
.L_46:
        /*010c*/ 	.word	0x00000610
        /*0110*/ 	.word	0x000000ff
        /*0114*/ 	.word	0x00000000
        /*0118*/ 	.short	0x0100
        /*011a*/ 	.byte	0x05
	.zero		1


	//   ....[1]....
        /*011c*/ 	.word	0x00000620
        /*0120*/ 	.word	0x000000ff
        /*0124*/ 	.word	0x00000048
        /*0128*/ 	.short	0x0100
        /*012a*/ 	.byte	0x05
	.zero		1


	//   ....[2]....
        /*012c*/ 	.word	0x00000630
        /*0130*/ 	.word	0x000000ff
        /*0134*/ 	.word	0x00000008
        /*0138*/ 	.short	0x0100
        /*013a*/ 	.byte	0x05
	.zero		1


	//   ....[3]....
        /*013c*/ 	.word	0x00000640
        /*0140*/ 	.word	0x000000ff
        /*0144*/ 	.word	0x00000050
        /*0148*/ 	.short	0x0100
        /*014a*/ 	.byte	0x05
	.zero		1


	//   ....[4]....
        /*014c*/ 	.word	0x00000650
        /*0150*/ 	.word	0x000000ff
        /*0154*/ 	.word	0x00000010
        /*0158*/ 	.short	0x0100
        /*015a*/ 	.byte	0x05
	.zero		1


	//   ....[5]....
        /*015c*/ 	.word	0x00000660
        /*0160*/ 	.word	0x000000ff
        /*0164*/ 	.word	0x00000058
        /*0168*/ 	.short	0x0100
        /*016a*/ 	.byte	0x05
	.zero		1


	//   ....[6]....
        /*016c*/ 	.word	0x00000670
        /*0170*/ 	.word	0x000000ff
        /*0174*/ 	.word	0x00000018
        /*0178*/ 	.short	0x0100
        /*017a*/ 	.byte	0x05
	.zero		1


	//   ....[7]....
        /*017c*/ 	.word	0x00000680
        /*0180*/ 	.word	0x000000ff
        /*0184*/ 	.word	0x00000060
        /*0188*/ 	.short	0x0100
        /*018a*/ 	.byte	0x05
	.zero		1


	//   ....[8]....
        /*018c*/ 	.word	0x00000690
        /*0190*/ 	.word	0x000000ff
        /*0194*/ 	.word	0x00000020
        /*0198*/ 	.short	0x0100
        /*019a*/ 	.byte	0x05
	.zero		1


	//   ....[9]....
        /*019c*/ 	.word	0x000006a0
        /*01a0*/ 	.word	0x000000ff
        /*01a4*/ 	.word	0x00000068
        /*01a8*/ 	.short	0x0100
        /*01aa*/ 	.byte	0x05
	.zero		1


	//   ....[10]....
        /*01ac*/ 	.word	0x000006b0
        /*01b0*/ 	.word	0x000000ff
        /*01b4*/ 	.word	0x00000028
        /*01b8*/ 	.short	0x0100
        /*01ba*/ 	.byte	0x05
	.zero		1


	//   ....[11]....
        /*01bc*/ 	.word	0x000006c0
        /*01c0*/ 	.word	0x000000ff
        /*01c4*/ 	.word	0x00000070
        /*01c8*/ 	.short	0x0100
        /*01ca*/ 	.byte	0x05
	.zero		1


	//   ....[12]....
        /*01cc*/ 	.word	0x000006d0
        /*01d0*/ 	.word	0x000000ff
        /*01d4*/ 	.word	0x00000030
        /*01d8*/ 	.short	0x0100
        /*01da*/ 	.byte	0x05
	.zero		1


	//   ....[13]....
        /*01dc*/ 	.word	0x000006e0
        /*01e0*/ 	.word	0x000000ff
        /*01e4*/ 	.word	0x00000078
        /*01e8*/ 	.short	0x0100
        /*01ea*/ 	.byte	0x05
	.zero		1


	//   ....[14]....
        /*01ec*/ 	.word	0x000006f0
        /*01f0*/ 	.word	0x000000ff
        /*01f4*/ 	.word	0x00000038
        /*01f8*/ 	.short	0x0100
        /*01fa*/ 	.byte	0x05
	.zero		1


	//   ....[15]....
        /*01fc*/ 	.word	0x00000700
        /*0200*/ 	.word	0x000000ff
        /*0204*/ 	.word	0x00000080
        /*0208*/ 	.short	0x0100
        /*020a*/ 	.byte	0x05
	.zero		1


	//   ....[16]....
        /*020c*/ 	.word	0x00000710
        /*0210*/ 	.word	0x000000ff
        /*0214*/ 	.word	0x00000040
        /*0218*/ 	.short	0x0100
        /*021a*/ 	.byte	0x05
	.zero		1


	//   ....[17]....
        /*021c*/ 	.word	0x00000720
        /*0220*/ 	.word	0x000000ff
        /*0224*/ 	.word	0x00000088
        /*0228*/ 	.short	0x0100
        /*022a*/ 	.byte	0x05
	.zero		1


	//   ....[18]....
        /*022c*/ 	.word	0x00000850
        /*0230*/ 	.word	0x000000ff
        /*0234*/ 	.word	0x00000090
        /*0238*/ 	.short	0x0100
        /*023a*/ 	.byte	0x06
	.zero		1


	//   ....[19]....
        /*023c*/ 	.word	0x00000860
        /*0240*/ 	.word	0x000000ff
        /*0244*/ 	.word	0x000000a8
        /*0248*/ 	.short	0x0100
        /*024a*/ 	.byte	0x06
	.zero		1


	//   ....[20]....
        /*024c*/ 	.word	0x00000870
        /*0250*/ 	.word	0x000000ff
        /*0254*/ 	.word	0x00000098
        /*0258*/ 	.short	0x0100
        /*025a*/ 	.byte	0x06
	.zero		1


	//   ....[21]....
        /*025c*/ 	.word	0x00000880
        /*0260*/ 	.word	0x000000ff
        /*0264*/ 	.word	0x000000b0
        /*0268*/ 	.short	0x0100
        /*026a*/ 	.byte	0x06
	.zero		1


	//   ....[22]....
        /*026c*/ 	.word	0x00000890
        /*0270*/ 	.word	0x000000ff
        /*0274*/ 	.word	0x000000a0
        /*0278*/ 	.short	0x0100
        /*027a*/ 	.byte	0x06
	.zero		1


	//   ....[23]....
        /*027c*/ 	.word	0x000008a0
        /*0280*/ 	.word	0x000000ff
        /*0284*/ 	.word	0x000000b8
        /*0288*/ 	.short	0x0100
        /*028a*/ 	.byte	0x06
	.zero		1


	//   ....[24]....
        /*028c*/ 	.word	0x00000980
        /*0290*/ 	.word	0x000000ff
        /*0294*/ 	.word	0x000000c0
        /*0298*/ 	.short	0x0100
        /*029a*/ 	.byte	0x05
	.zero		1


	//   ....[25]....
        /*029c*/ 	.word	0x00000990
        /*02a0*/ 	.word	0x000000ff
        /*02a4*/ 	.word	0x000000c8
        /*02a8*/ 	.short	0x0100
        /*02aa*/ 	.byte	0x05
	.zero		1


	//   ....[26]....
        /*02ac*/ 	.word	0x00000ac0
        /*02b0*/ 	.word	0x000000ff
        /*02b4*/ 	.word	0x000000d0
        /*02b8*/ 	.short	0x0100
        /*02ba*/ 	.byte	0x05
	.zero		1


	//   ....[27]....
        /*02bc*/ 	.word	0x00000ad0
        /*02c0*/ 	.word	0x000000ff
        /*02c4*/ 	.word	0x000000e0
        /*02c8*/ 	.short	0x0100
        /*02ca*/ 	.byte	0x05
	.zero		1


	//   ....[28]....
        /*02cc*/ 	.word	0x00000ae0
        /*02d0*/ 	.word	0x000000ff
        /*02d4*/ 	.word	0x000000d8
        /*02d8*/ 	.short	0x0100
        /*02da*/ 	.byte	0x05
	.zero		1


	//   ....[29]....
        /*02dc*/ 	.word	0x00000af0
        /*02e0*/ 	.word	0x000000ff
        /*02e4*/ 	.word	0x000000e8
        /*02e8*/ 	.short	0x0100
        /*02ea*/ 	.byte	0x05
	.zero		1


	//   ....[30]....
        /*02ec*/ 	.word	0x00000c10
        /*02f0*/ 	.word	0x000000ff
        /*02f4*/ 	.word	0x000000f0
        /*02f8*/ 	.short	0x0100
        /*02fa*/ 	.byte	0x06
	.zero		1


	//   ....[31]....
        /*02fc*/ 	.word	0x00000c20
        /*0300*/ 	.word	0x000000ff
        /*0304*/ 	.word	0x00000110
        /*0308*/ 	.short	0x0100
        /*030a*/ 	.byte	0x06
	.zero		1


	//   ....[32]....
        /*030c*/ 	.word	0x00000c30
        /*0310*/ 	.word	0x000000ff
        /*0314*/ 	.word	0x000000f8
        /*0318*/ 	.short	0x0100
        /*031a*/ 	.byte	0x06
	.zero		1


	//   ....[33]....
        /*031c*/ 	.word	0x00000c40
        /*0320*/ 	.word	0x000000ff
        /*0324*/ 	.word	0x00000118
        /*0328*/ 	.short	0x0100
        /*032a*/ 	.byte	0x06
	.zero		1


	//   ....[34]....
        /*032c*/ 	.word	0x00000c50
        /*0330*/ 	.word	0x000000ff
        /*0334*/ 	.word	0x00000100
        /*0338*/ 	.short	0x0100
        /*033a*/ 	.byte	0x06
	.zero		1


	//   ....[35]....
        /*033c*/ 	.word	0x00000c60
        /*0340*/ 	.word	0x000000ff
        /*0344*/ 	.word	0x00000120
        /*0348*/ 	.short	0x0100
        /*034a*/ 	.byte	0x06
	.zero		1


	//   ....[36]....
        /*034c*/ 	.word	0x00000c70
        /*0350*/ 	.word	0x000000ff
        /*0354*/ 	.word	0x00000108
        /*0358*/ 	.short	0x0100
        /*035a*/ 	.byte	0x06
	.zero		1


	//   ....[37]....
        /*035c*/ 	.word	0x00000c80
        /*0360*/ 	.word	0x000000ff
        /*0364*/ 	.word	0x00000128
        /*0368*/ 	.short	0x0100
        /*036a*/ 	.byte	0x06
	.zero		1


	//   ....[38]....
        /*036c*/ 	.word	0x00000d70
        /*0370*/ 	.word	0x000000ff
        /*0374*/ 	.word	0x00000130
        /*0378*/ 	.short	0x0100
        /*037a*/ 	.byte	0x05
	.zero		1


	//   ....[39]....
        /*037c*/ 	.word	0x00000d80
        /*0380*/ 	.word	0x000000ff
        /*0384*/ 	.word	0x00000140
        /*0388*/ 	.short	0x0100
        /*038a*/ 	.byte	0x05
	.zero		1


	//   ....[40]....
        /*038c*/ 	.word	0x00000d90
        /*0390*/ 	.word	0x000000ff
        /*0394*/ 	.word	0x00000138
        /*0398*/ 	.short	0x0100
        /*039a*/ 	.byte	0x05
	.zero		1


	//   ....[41]....
        /*039c*/ 	.word	0x00000da0
        /*03a0*/ 	.word	0x000000ff
        /*03a4*/ 	.word	0x00000148
        /*03a8*/ 	.short	0x0100
        /*03aa*/ 	.byte	0x05
	.zero		1


	//   ....[42]....
        /*03ac*/ 	.word	0x00000e90
        /*03b0*/ 	.word	0x000000ff
        /*03b4*/ 	.word	0x00000150
        /*03b8*/ 	.short	0x0100
        /*03ba*/ 	.byte	0x04
	.zero		1


	//   ....[43]....
        /*03bc*/ 	.word	0x00001890
        /*03c0*/ 	.word	0x00000002
        /*03c4*/ 	.word	0x00000140
        /*03c8*/ 	.short	0x010a
        /*03ca*/ 	.byte	0xff
	.zero		1


	//   ....[44]....
        /*03cc*/ 	.word	0x000018c0
        /*03d0*/ 	.word	0x00000002
        /*03d4*/ 	.word	0x00000130
        /*03d8*/ 	.short	0x0101
        /*03da*/ 	.byte	0xff
	.zero		1


	//   ....[45]....
        /*03dc*/ 	.word	0x000019a0
        /*03e0*/ 	.word	0x000000ff
        /*03e4*/ 	.word	0x00000048
        /*03e8*/ 	.short	0x010a
        /*03ea*/ 	.byte	0x05
	.zero		1


	//   ....[46]....
        /*03ec*/ 	.word	0x00001a90
        /*03f0*/ 	.word	0x000000ff
        /*03f4*/ 	.word	0x00000048
        /*03f8*/ 	.short	0x010a
        /*03fa*/ 	.byte	0x21
	.zero		1


	//   ....[47]....
        /*03fc*/ 	.word	0x00001c40
        /*0400*/ 	.word	0x000000ff
        /*0404*/ 	.word	0x00000048
        /*0408*/ 	.short	0x010a
        /*040a*/ 	.byte	0x08
	.zero		1


	//   ....[48]....
        /*040c*/ 	.word	0x00001d40
        /*0410*/ 	.word	0x000000ff
        /*0414*/ 	.word	0x000000c8
        /*0418*/ 	.short	0x0101
        /*041a*/ 	.byte	0x04
	.zero		1


	//   ....[49]....
        /*041c*/ 	.word	0x00001d60
        /*0420*/ 	.word	0x000000ff
        /*0424*/ 	.word	0x00000048
        /*0428*/ 	.short	0x010a
        /*042a*/ 	.byte	0x05
	.zero		1


	//   ....[50]....
        /*042c*/ 	.word	0x00001de0
        /*0430*/ 	.word	0x000000ff
        /*0434*/ 	.word	0x00000048
        /*0438*/ 	.short	0x010a
        /*043a*/ 	.byte	0x11
	.zero		1


	//   ....[51]....
        /*043c*/ 	.word	0x00001f70
        /*0440*/ 	.word	0x000000ff
        /*0444*/ 	.word	0x00000048
        /*0448*/ 	.short	0x010a
        /*044a*/ 	.byte	0x08
	.zero		1


	//   ....[52]....
        /*044c*/ 	.word	0x000020c0
        /*0450*/ 	.word	0x00000002
        /*0454*/ 	.word	0x000000d0
        /*0458*/ 	.short	0x010a
        /*045a*/ 	.byte	0xff
	.zero		1


	//   ....[53]....
        /*045c*/ 	.word	0x00002180
        /*0460*/ 	.word	0x00000002
        /*0464*/ 	.word	0x00000000
        /*0468*/ 	.short	0x0101
        /*046a*/ 	.byte	0xff
	.zero		1


	//   ....[54]....
        /*046c*/ 	.word	0x000026e0
        /*0470*/ 	.word	0x000000ff
        /*0474*/ 	.word	0x00000000
        /*0478*/ 	.short	0x010a
        /*047a*/ 	.byte	0x05
	.zero		1


	//   ....[55]....
        /*047c*/ 	.word	0x00002770
        /*0480*/ 	.word	0x000000ff
        /*0484*/ 	.word	0x00000000
        /*0488*/ 	.short	0x010a
        /*048a*/ 	.byte	0x05
	.zero		1


	//   ....[56]....
        /*048c*/ 	.word	0x00002800
        /*0490*/ 	.word	0x000000ff
        /*0494*/ 	.word	0x00000000
        /*0498*/ 	.short	0x010a
        /*049a*/ 	.byte	0x05
	.zero		1


	//   ....[57]....
        /*049c*/ 	.word	0x00002890
        /*04a0*/ 	.word	0x000000ff
        /*04a4*/ 	.word	0x00000000
        /*04a8*/ 	.short	0x010a
        /*04aa*/ 	.byte	0x05
	.zero		1


	//   ....[58]....
        /*04ac*/ 	.word	0x00002920
        /*04b0*/ 	.word	0x000000ff
        /*04b4*/ 	.word	0x00000000
        /*04b8*/ 	.short	0x010a
        /*04ba*/ 	.byte	0x05
	.zero		1


	//   ....[59]....
        /*04bc*/ 	.word	0x000029b0
        /*04c0*/ 	.word	0x000000ff
        /*04c4*/ 	.word	0x00000000
        /*04c8*/ 	.short	0x010a
        /*04ca*/ 	.byte	0x05
	.zero		1


	//   ....[60]....
        /*04cc*/ 	.word	0x00002a40
        /*04d0*/ 	.word	0x000000ff
        /*04d4*/ 	.word	0x00000000
        /*04d8*/ 	.short	0x010a
        /*04da*/ 	.byte	0x05
	.zero		1


	//   ....[61]....
        /*04dc*/ 	.word	0x00002ad0
        /*04e0*/ 	.word	0x000000ff
        /*04e4*/ 	.word	0x00000000
        /*04e8*/ 	.short	0x010a
        /*04ea*/ 	.byte	0x05
	.zero		1


	//   ....[62]....
        /*04ec*/ 	.word	0x00002b70
        /*04f0*/ 	.word	0x00000000
        /*04f4*/ 	.word	0x00000000
        /*04f8*/ 	.short	0x010a
        /*04fa*/ 	.byte	0xff
	.zero		1


	//   ....[63]....
        /*04fc*/ 	.word	0x00002ca0
        /*0500*/ 	.word	0x00000000
        /*0504*/ 	.word	0x00000130
        /*0508*/ 	.short	0x010a
        /*050a*/ 	.byte	0xff
	.zero		1


	//   ....[64]....
        /*050c*/ 	.word	0x00002d10
        /*0510*/ 	.word	0x00000000
        /*0514*/ 	.word	0x00000000
        /*0518*/ 	.short	0x0101
        /*051a*/ 	.byte	0xff
	.zero		1


	//   ....[65]....
        /*051c*/ 	.word	0x00002d30
        /*0520*/ 	.word	0x000000ff
        /*0524*/ 	.word	0x000000e0
        /*0528*/ 	.short	0x010a
        /*052a*/ 	.byte	0x05
	.zero		1


	//   ....[66]....
        /*052c*/ 	.word	0x00002e50
        /*0530*/ 	.word	0x00000000
        /*0534*/ 	.word	0x000000d0
        /*0538*/ 	.short	0x010a
        /*053a*/ 	.byte	0xff
	.zero		1


	//   ....[67]....
        /*053c*/ 	.word	0x00002f50
        /*0540*/ 	.word	0x00000000
        /*0544*/ 	.word	0x00000000
        /*0548*/ 	.short	0x0101
        /*054a*/ 	.byte	0xff
	.zero		1


	//   ....[68]....
        /*054c*/ 	.word	0x00002fe0
        /*0550*/ 	.word	0x000000ff
        /*0554*/ 	.word	0x000000e0
        /*0558*/ 	.short	0x0106
        /*055a*/ 	.byte	0x05
	.zero		1


	//   ....[69]....
        /*055c*/ 	.word	0x00003000
        /*0560*/ 	.word	0x000000ff
        /*0564*/ 	.word	0x000000e0
        /*0568*/ 	.short	0x010a
        /*056a*/ 	.byte	0x05
	.zero		1


	//   ....[70]....
        /*056c*/ 	.word	0x00003090
        /*0570*/ 	.word	0x000000ff
        /*0574*/ 	.word	0x000000e0
        /*0578*/ 	.short	0x0106
        /*057a*/ 	.byte	0x04
	.zero		1


	//   ....[71]....
        /*057c*/ 	.word	0x000030d0
        /*0580*/ 	.word	0x00000000
        /*0584*/ 	.word	0x000000e0
        /*0588*/ 	.short	0x010a
        /*058a*/ 	.byte	0xff
	.zero		1


	//   ....[72]....
        /*058c*/ 	.word	0x00003310
        /*0590*/ 	.word	0x000000ff
        /*0594*/ 	.word	0x00000008
        /*0598*/ 	.short	0x010a
        /*059a*/ 	.byte	0x04
	.zero		1


	//   ....[73]....
        /*059c*/ 	.word	0x00003330
        /*05a0*/ 	.word	0x000000ff
        /*05a4*/ 	.word	0x00000008
        /*05a8*/ 	.short	0x010a
        /*05aa*/ 	.byte	0x04
	.zero		1


	//   ....[74]....
        /*05ac*/ 	.word	0x000034c0
        /*05b0*/ 	.word	0x000000ff
        /*05b4*/ 	.word	0x00000008
        /*05b8*/ 	.short	0x010a
        /*05ba*/ 	.byte	0x04
	.zero		1


	//   ....[75]....
        /*05bc*/ 	.word	0x000034e0
        /*05c0*/ 	.word	0x000000ff
        /*05c4*/ 	.word	0x00000008
        /*05c8*/ 	.short	0x010a
        /*05ca*/ 	.byte	0x04
	.zero		1


	//   ....[76]....
        /*05cc*/ 	.word	0x000035a0
        /*05d0*/ 	.word	0x000000ff
        /*05d4*/ 	.word	0x00000000
        /*05d8*/ 	.short	0x0101
        /*05da*/ 	.byte	0x05
	.zero		1


	//   ....[77]....
        /*05dc*/ 	.word	0x000038e0
        /*05e0*/ 	.word	0x00000000
        /*05e4*/ 	.word	0x000000d0
        /*05e8*/ 	.short	0x010a
        /*05ea*/ 	.byte	0xff
	.zero		1


	//   ....[78]....
        /*05ec*/ 	.word	0x000039a0
        /*05f0*/ 	.word	0x00000000
        /*05f4*/ 	.word	0x00000000
        /*05f8*/ 	.short	0x0101
        /*05fa*/ 	.byte	0xff
	.zero		1


	//   ....[79]....
        /*05fc*/ 	.word	0x00003a60
        /*0600*/ 	.word	0x000000ff
        /*0604*/ 	.word	0x00000000
        /*0608*/ 	.short	0x010a
        /*060a*/ 	.byte	0x05
	.zero		1


	//   ....[80]....
        /*060c*/ 	.word	0x00003a70
        /*0610*/ 	.word	0x000000ff
        /*0614*/ 	.word	0x00000110
        /*0618*/ 	.short	0x010a
        /*061a*/ 	.byte	0x13
	.zero		1


	//   ....[81]....
        /*061c*/ 	.word	0x00003b20
        /*0620*/ 	.word	0x000000ff
        /*0624*/ 	.word	0x00000000
        /*0628*/ 	.short	0x010a
        /*062a*/ 	.byte	0x07
	.zero		1


	//   ....[82]....
        /*062c*/ 	.word	0x00003c50
        /*0630*/ 	.word	0x000000ff
        /*0634*/ 	.word	0x00000000
        /*0638*/ 	.short	0x010a
        /*063a*/ 	.byte	0x1a
	.zero		1


	//   ....[83]....
        /*063c*/ 	.word	0x00003f50
        /*0640*/ 	.word	0x000000ff
        /*0644*/ 	.word	0x00000000
        /*0648*/ 	.short	0x010a
        /*064a*/ 	.byte	0x06
	.zero		1


	//   ....[84]....
        /*064c*/ 	.word	0x00003fe0
        /*0650*/ 	.word	0x000000ff
        /*0654*/ 	.word	0x00000000
        /*0658*/ 	.short	0x010a
        /*065a*/ 	.byte	0x06
	.zero		1


	//   ....[85]....
        /*065c*/ 	.word	0x00004070
        /*0660*/ 	.word	0x000000ff
        /*0664*/ 	.word	0x00000000
        /*0668*/ 	.short	0x010a
        /*066a*/ 	.byte	0x06
	.zero		1


	//   ....[86]....
        /*066c*/ 	.word	0x00004110
        /*0670*/ 	.word	0x00000000
        /*0674*/ 	.word	0x00000000
        /*0678*/ 	.short	0x010a
        /*067a*/ 	.byte	0xff
	.zero		1


	//   ....[87]....
        /*067c*/ 	.word	0x00004150
        /*0680*/ 	.word	0x00000000
        /*0684*/ 	.word	0x00000000
        /*0688*/ 	.short	0x010a
        /*068a*/ 	.byte	0xff
	.zero		1


	//   ....[88]....
        /*068c*/ 	.word	0x000041c0
        /*0690*/ 	.word	0x000000ff
        /*0694*/ 	.word	0x00000000
        /*0698*/ 	.short	0x0101
        /*069a*/ 	.byte	0x05
	.zero		1


	//   ....[89]....
        /*069c*/ 	.word	0x00004200
        /*06a0*/ 	.word	0x000000ff
        /*06a4*/ 	.word	0x00000150
        /*06a8*/ 	.short	0x010a
        /*06aa*/ 	.byte	0x0b
	.zero		1


	//   ....[90]....
        /*06ac*/ 	.word	0x00004260
        /*06b0*/ 	.word	0x000000ff
        /*06b4*/ 	.word	0x00000000
        /*06b8*/ 	.short	0x0101
        /*06ba*/ 	.byte	0x05
	.zero		1


	//   ....[91]....
        /*06bc*/ 	.word	0x00004690
        /*06c0*/ 	.word	0x00000000
        /*06c4*/ 	.word	0x000000d0
        /*06c8*/ 	.short	0x010a
        /*06ca*/ 	.byte	0xff
	.zero		1


	//   ....[92]....
        /*06cc*/ 	.word	0x00004750
        /*06d0*/ 	.word	0x00000000
        /*06d4*/ 	.word	0x00000000
        /*06d8*/ 	.short	0x0101
        /*06da*/ 	.byte	0xff
	.zero		1


	//   ....[93]....
        /*06dc*/ 	.word	0x00004a70
        /*06e0*/ 	.word	0x000000ff
        /*06e4*/ 	.word	0x000000c8
        /*06e8*/ 	.short	0x010a
        /*06ea*/ 	.byte	0x06
	.zero		1


	//   ....[94]....
        /*06ec*/ 	.word	0x00004c60
        /*06f0*/ 	.word	0x000000ff
        /*06f4*/ 	.word	0x000000a8
        /*06f8*/ 	.short	0x010a
        /*06fa*/ 	.byte	0x06
	.zero		1


	//   ....[95]....
        /*06fc*/ 	.word	0x00004de0
        /*0700*/ 	.word	0x000000ff
        /*0704*/ 	.word	0x00000090
        /*0708*/ 	.short	0x010b
        /*070a*/ 	.byte	0x06
	.zero		1


	//   ....[96]....
        /*070c*/ 	.word	0x00004df0
        /*0710*/ 	.word	0x000000ff
        /*0714*/ 	.word	0x00000000
        /*0718*/ 	.short	0x0101
        /*071a*/ 	.byte	0x08
	.zero		1


	//   ....[97]....
        /*071c*/ 	.word	0x00004e00
        /*0720*/ 	.word	0x000000ff
        /*0724*/ 	.word	0x000000b0
        /*0728*/ 	.short	0x010a
        /*072a*/ 	.byte	0x06
	.zero		1


	//   ....[98]....
        /*072c*/ 	.word	0x00004f80
        /*0730*/ 	.word	0x000000ff
        /*0734*/ 	.word	0x00000098
        /*0738*/ 	.short	0x010b
        /*073a*/ 	.byte	0x06
	.zero		1


	//   ....[99]....
        /*073c*/ 	.word	0x00004fc0
        /*0740*/ 	.word	0x000000ff
        /*0744*/ 	.word	0x00000000
        /*0748*/ 	.short	0x0101
        /*074a*/ 	.byte	0x08
	.zero		1


	//   ....[100]....
        /*074c*/ 	.word	0x00005000
        /*0750*/ 	.word	0x000000ff
        /*0754*/ 	.word	0x000000b8
        /*0758*/ 	.short	0x010a
        /*075a*/ 	.byte	0x06
	.zero		1


	//   ....[101]....
        /*075c*/ 	.word	0x00005240
        /*0760*/ 	.word	0x000000ff
        /*0764*/ 	.word	0x000000a0
        /*0768*/ 	.short	0x010b
        /*076a*/ 	.byte	0x06
	.zero		1


	//   ....[102]....
        /*076c*/ 	.word	0x00005260
        /*0770*/ 	.word	0x000000ff
        /*0774*/ 	.word	0x00000000
        /*0778*/ 	.short	0x0101
        /*077a*/ 	.byte	0x07
	.zero		1


	//   ....[103]....
        /*077c*/ 	.word	0x00005290
        /*0780*/ 	.word	0x000000ff
        /*0784*/ 	.word	0x000000a8
        /*0788*/ 	.short	0x010a
        /*078a*/ 	.byte	0x06
	.zero		1


	//   ....[104]....
        /*078c*/ 	.word	0x000052b0
        /*0790*/ 	.word	0x000000ff
        /*0794*/ 	.word	0x000000b0
        /*0798*/ 	.short	0x010a
        /*079a*/ 	.byte	0x06
	.zero		1


	//   ....[105]....
        /*079c*/ 	.word	0x000052f0
        /*07a0*/ 	.word	0x00000000
        /*07a4*/ 	.word	0x000000b8
        /*07a8*/ 	.short	0x010a
        /*07aa*/ 	.byte	0xff
	.zero		1


	//   ....[106]....
        /*07ac*/ 	.word	0x00005620
        /*07b0*/ 	.word	0x00000000
        /*07b4*/ 	.word	0x000000d0
        /*07b8*/ 	.short	0x010a
        /*07ba*/ 	.byte	0xff
	.zero		1


	//   ....[107]....
        /*07bc*/ 	.word	0x00005730
        /*07c0*/ 	.word	0x00000000
        /*07c4*/ 	.word	0x00000000
        /*07c8*/ 	.short	0x0101
        /*07ca*/ 	.byte	0xff
	.zero		1


	//   ....[108]....
        /*07cc*/ 	.word	0x00006180
        /*07d0*/ 	.word	0x000000ff
        /*07d4*/ 	.word	0x00000090
        /*07d8*/ 	.short	0x010a
        /*07da*/ 	.byte	0x30
	.zero		1


	//   ....[109]....
        /*07dc*/ 	.word	0x000061c0
        /*07e0*/ 	.word	0x00000070
        /*07e4*/ 	.word	0x000000f0
        /*07e8*/ 	.short	0x010a
        /*07ea*/ 	.byte	0xff
	.zero		1


	//   ....[110]....
        /*07ec*/ 	.word	0x000062b0
        /*07f0*/ 	.word	0x000000ff
        /*07f4*/ 	.word	0x00000090
        /*07f8*/ 	.short	0x010a
        /*07fa*/ 	.byte	0x30
	.zero		1


	//   ....[111]....
        /*07fc*/ 	.word	0x000063a0
        /*0800*/ 	.word	0x00000070
        /*0804*/ 	.word	0x000000f0
        /*0808*/ 	.short	0x010a
        /*080a*/ 	.byte	0xff
	.zero		1


	//   ....[112]....
        /*080c*/ 	.word	0x00006e80
        /*0810*/ 	.word	0x00000000
        /*0814*/ 	.word	0x00000000
        /*0818*/ 	.short	0x0101
        /*081a*/ 	.byte	0xff
	.zero		1


	//   ....[113]....
        /*081c*/ 	.word	0x00006e90
        /*0820*/ 	.word	0x00000002
        /*0824*/ 	.word	0x00000090
        /*0828*/ 	.short	0x010a
        /*082a*/ 	.byte	0xff
	.zero		1


	//   ....[114]....
        /*082c*/ 	.word	0x00006f70
        /*0830*/ 	.word	0x00000002
        /*0834*/ 	.word	0x00000090
        /*0838*/ 	.short	0x010a
        /*083a*/ 	.byte	0xff
	.zero		1


	//   ....[115]....
        /*083c*/ 	.word	0x00007af0
        /*0840*/ 	.word	0x00000000
        /*0844*/ 	.word	0x00000000
        /*0848*/ 	.short	0x0101
        /*084a*/ 	.byte	0xff
	.zero		1


	//   ....[116]....
        /*084c*/ 	.word	0x00007b00
        /*0850*/ 	.word	0x00000004
        /*0854*/ 	.word	0x00000090
        /*0858*/ 	.short	0x010a
        /*085a*/ 	.byte	0xff
	.zero		1


	//   ....[117]....
        /*085c*/ 	.word	0x00007be0
        /*0860*/ 	.word	0x00000004
        /*0864*/ 	.word	0x00000090
        /*0868*/ 	.short	0x010a
        /*086a*/ 	.byte	0xff
	.zero		1


	//   ....[118]....
        /*086c*/ 	.word	0x00007fd0
        /*0870*/ 	.word	0x00000070
        /*0874*/ 	.word	0x00000000
        /*0878*/ 	.short	0x0101
        /*087a*/ 	.byte	0xff
	.zero		1


	//   ....[119]....
        /*087c*/ 	.word	0x000087a0
        /*0880*/ 	.word	0x00000000
        /*0884*/ 	.word	0x00000000
        /*0888*/ 	.short	0x0101
        /*088a*/ 	.byte	0xff
	.zero		1


	//   ....[120]....
        /*088c*/ 	.word	0x00008a10
        /*0890*/ 	.word	0x000000ff
        /*0894*/ 	.word	0x00000000
        /*0898*/ 	.short	0x0101
        /*089a*/ 	.byte	0x04
	.zero		1


	//   ....[121]....
        /*089c*/ 	.word	0x00008a30
        /*08a0*/ 	.word	0x00000002
        /*08a4*/ 	.word	0x00000140
        /*08a8*/ 	.short	0x010a
        /*08aa*/ 	.byte	0xff
	.zero		1


	//   ....[122]....
        /*08ac*/ 	.word	0x00008a90
        /*08b0*/ 	.word	0x00000002
        /*08b4*/ 	.word	0x00000048
        /*08b8*/ 	.short	0x010a
        /*08ba*/ 	.byte	0xff
	.zero		1


	//   ....[123]....
        /*08bc*/ 	.word	0x00008af0
        /*08c0*/ 	.word	0x00000002
        /*08c4*/ 	.word	0x00000048
        /*08c8*/ 	.short	0x010a
        /*08ca*/ 	.byte	0xff
	.zero		1


	//   ....[124]....
        /*08cc*/ 	.word	0x00008b40
        /*08d0*/ 	.word	0x00000002
        /*08d4*/ 	.word	0x000000d0
        /*08d8*/ 	.short	0x010a
        /*08da*/ 	.byte	0xff
	.zero		1


	//   ....[125]....
        /*08dc*/ 	.word	0x00008ba0
        /*08e0*/ 	.word	0x00000000
        /*08e4*/ 	.word	0x00000000
        /*08e8*/ 	.short	0x010a
        /*08ea*/ 	.byte	0xff
	.zero		1


	//   ....[126]....
        /*08ec*/ 	.word	0x00008c00
        /*08f0*/ 	.word	0x00000000
        /*08f4*/ 	.word	0x00000000
        /*08f8*/ 	.short	0x010a
        /*08fa*/ 	.byte	0xff
	.zero		1


	//   ....[127]....
        /*08fc*/ 	.word	0x00008c60
        /*0900*/ 	.word	0x00000000
        /*0904*/ 	.word	0x00000000
        /*0908*/ 	.short	0x010a
        /*090a*/ 	.byte	0xff
	.zero		1


	//   ....[128]....
        /*090c*/ 	.word	0x00008cc0
        /*0910*/ 	.word	0x00000000
        /*0914*/ 	.word	0x00000000
        /*0918*/ 	.short	0x010a
        /*091a*/ 	.byte	0xff
	.zero		1


	//   ....[129]....
        /*091c*/ 	.word	0x00008d20
        /*0920*/ 	.word	0x00000000
        /*0924*/ 	.word	0x00000000
        /*0928*/ 	.short	0x010a
        /*092a*/ 	.byte	0xff
	.zero		1


	//   ....[130]....
        /*092c*/ 	.word	0x00008d80
        /*0930*/ 	.word	0x00000000
        /*0934*/ 	.word	0x00000000
        /*0938*/ 	.short	0x010a
        /*093a*/ 	.byte	0xff
	.zero		1


	//   ....[131]....
        /*093c*/ 	.word	0x00008de0
        /*0940*/ 	.word	0x00000000
        /*0944*/ 	.word	0x00000000
        /*0948*/ 	.short	0x010a
        /*094a*/ 	.byte	0xff
	.zero		1


	//   ....[132]....
        /*094c*/ 	.word	0x00008e40
        /*0950*/ 	.word	0x00000000
        /*0954*/ 	.word	0x00000000
        /*0958*/ 	.short	0x010a
        /*095a*/ 	.byte	0xff
	.zero		1


	//   ....[133]....
        /*095c*/ 	.word	0x00008e90
        /*0960*/ 	.word	0x00000000
        /*0964*/ 	.word	0x00000130
        /*0968*/ 	.short	0x010a
        /*096a*/ 	.byte	0xff
	.zero		1


	//   ....[134]....
        /*096c*/ 	.word	0x00008ef0
        /*0970*/ 	.word	0x00000000
        /*0974*/ 	.word	0x000000e0
        /*0978*/ 	.short	0x010a
        /*097a*/ 	.byte	0xff
	.zero		1


	//   ....[135]....
        /*097c*/ 	.word	0x00008f40
        /*0980*/ 	.word	0x00000000
        /*0984*/ 	.word	0x000000d0
        /*0988*/ 	.short	0x010a
        /*098a*/ 	.byte	0xff
	.zero		1


	//   ....[136]....
        /*098c*/ 	.word	0x00008fa0
        /*0990*/ 	.word	0x00000000
        /*0994*/ 	.word	0x000000e0
        /*0998*/ 	.short	0x010a
        /*099a*/ 	.byte	0xff
	.zero		1


	//   ....[137]....
        /*099c*/ 	.word	0x00009000
        /*09a0*/ 	.word	0x00000004
        /*09a4*/ 	.word	0x00000008
        /*09a8*/ 	.short	0x010a
        /*09aa*/ 	.byte	0xff
	.zero		1


	//   ....[138]....
        /*09ac*/ 	.word	0x000090e0
        /*09b0*/ 	.word	0x00000002
        /*09b4*/ 	.word	0x00000008
        /*09b8*/ 	.short	0x010a
        /*09ba*/ 	.byte	0xff
	.zero		1


	//   ....[139]....
        /*09bc*/ 	.word	0x00009130
        /*09c0*/ 	.word	0x00000000
        /*09c4*/ 	.word	0x000000d0
        /*09c8*/ 	.short	0x010a
        /*09ca*/ 	.byte	0xff
	.zero		1


	//   ....[140]....
        /*09cc*/ 	.word	0x00009190
        /*09d0*/ 	.word	0x00000000
        /*09d4*/ 	.word	0x00000110
        /*09d8*/ 	.short	0x010a
        /*09da*/ 	.byte	0xff
	.zero		1


	//   ....[141]....
        /*09dc*/ 	.word	0x000091f0
        /*09e0*/ 	.word	0x00000000
        /*09e4*/ 	.word	0x00000000
        /*09e8*/ 	.short	0x010a
        /*09ea*/ 	.byte	0xff
	.zero		1


	//   ....[142]....
        /*09ec*/ 	.word	0x00009250
        /*09f0*/ 	.word	0x00000000
        /*09f4*/ 	.word	0x00000000
        /*09f8*/ 	.short	0x010a
        /*09fa*/ 	.byte	0xff
	.zero		1


	//   ....[143]....
        /*09fc*/ 	.word	0x000092b0
        /*0a00*/ 	.word	0x00000000
        /*0a04*/ 	.word	0x00000000
        /*0a08*/ 	.short	0x010a
        /*0a0a*/ 	.byte	0xff
	.zero		1


	//   ....[144]....
        /*0a0c*/ 	.word	0x00009310
        /*0a10*/ 	.word	0x00000000
        /*0a14*/ 	.word	0x00000000
        /*0a18*/ 	.short	0x010a
        /*0a1a*/ 	.byte	0xff
	.zero		1


	//   ....[145]....
        /*0a1c*/ 	.word	0x00009370
        /*0a20*/ 	.word	0x00000000
        /*0a24*/ 	.word	0x00000150
        /*0a28*/ 	.short	0x010a
        /*0a2a*/ 	.byte	0xff
	.zero		1


	//   ....[146]....
        /*0a2c*/ 	.word	0x000093c0
        /*0a30*/ 	.word	0x00000000
        /*0a34*/ 	.word	0x000000d0
        /*0a38*/ 	.short	0x010a
        /*0a3a*/ 	.byte	0xff
	.zero		1


	//   ....[147]....
        /*0a3c*/ 	.word	0x00009420
        /*0a40*/ 	.word	0x00000000
        /*0a44*/ 	.word	0x000000c8
        /*0a48*/ 	.short	0x010a
        /*0a4a*/ 	.byte	0xff
	.zero		1


	//   ....[148]....
        /*0a4c*/ 	.word	0x00009480
        /*0a50*/ 	.word	0x00000000
        /*0a54*/ 	.word	0x000000a8
        /*0a58*/ 	.short	0x010a
        /*0a5a*/ 	.byte	0xff
	.zero		1


	//   ....[149]....
        /*0a5c*/ 	.word	0x000094e0
        /*0a60*/ 	.word	0x00000000
        /*0a64*/ 	.word	0x000000b0
        /*0a68*/ 	.short	0x010a
        /*0a6a*/ 	.byte	0xff
	.zero		1


	//   ....[150]....
        /*0a6c*/ 	.word	0x00009540
        /*0a70*/ 	.word	0x00000000
        /*0a74*/ 	.word	0x000000b8
        /*0a78*/ 	.short	0x010a
        /*0a7a*/ 	.byte	0xff
	.zero		1


	//   ....[151]....
        /*0a7c*/ 	.word	0x000095a0
        /*0a80*/ 	.word	0x00000000
        /*0a84*/ 	.word	0x000000a8
        /*0a88*/ 	.short	0x010a
        /*0a8a*/ 	.byte	0xff
	.zero		1


	//   ....[152]....
        /*0a8c*/ 	.word	0x00009600
        /*0a90*/ 	.word	0x00000000
        /*0a94*/ 	.word	0x000000b0
        /*0a98*/ 	.short	0x010a
        /*0a9a*/ 	.byte	0xff
	.zero		1


	//   ....[153]....
        /*0a9c*/ 	.word	0x00009650
        /*0aa0*/ 	.word	0x00000000
        /*0aa4*/ 	.word	0x000000d0
        /*0aa8*/ 	.short	0x010a
        /*0aaa*/ 	.byte	0xff
	.zero		1


	//   ....[154]....
        /*0aac*/ 	.word	0x000096b0
        /*0ab0*/ 	.word	0x00000002
        /*0ab4*/ 	.word	0x00000090
        /*0ab8*/ 	.short	0x010a
        /*0aba*/ 	.byte	0xff
	.zero		1


	//   ....[155]....
        /*0abc*/ 	.word	0x00009700
        /*0ac0*/ 	.word	0x00000070
        /*0ac4*/ 	.word	0x000000f0
        /*0ac8*/ 	.short	0x010a
        /*0aca*/ 	.byte	0xff
	.zero		1


	//   ....[156]....
        /*0acc*/ 	.word	0x00009750
        /*0ad0*/ 	.word	0x00000002
        /*0ad4*/ 	.word	0x00000090
        /*0ad8*/ 	.short	0x010a
        /*0ada*/ 	.byte	0xff
	.zero		1


	//   ....[157]....
        /*0adc*/ 	.word	0x000097a0
        /*0ae0*/ 	.word	0x00000004
        /*0ae4*/ 	.word	0x00000090
        /*0ae8*/ 	.short	0x010a
        /*0aea*/ 	.byte	0xff
	.zero		1


	//----- nvinfo : EIATTR_NUM_MBARRIERS
	.align		4
.L_47:
        /*0aec*/ 	.byte	0x03, 0x38
        /*0aee*/ 	.short	0x002b


	//----- nvinfo : EIATTR_EXIT_INSTR_OFFSETS
	.align		4
        /*0af0*/ 	.byte	0x04, 0x1c
        /*0af2*/ 	.short	(.L_49 - .L_48)


	//   ....[0]....
.L_48:
        /*0af4*/ 	.word	0x00002ba0


	//   ....[1]....
        /*0af8*/ 	.word	0x000030a0


	//   ....[2]....
        /*0afc*/ 	.word	0x00003100


	//   ....[3]....
        /*0b00*/ 	.word	0x00004480


	//   ....[4]....
        /*0b04*/ 	.word	0x00005320


	//   ....[5]....
        /*0b08*/ 	.word	0x00005360


	//   ....[6]....
        /*0b0c*/ 	.word	0x00008900


	//   ....[7]....
        /*0b10*/ 	.word	0x00008980


	//   ....[8]....
        /*0b14*/ 	.word	0x000089b0


	//   ....[9]....
        /*0b18*/ 	.word	0x00008a20


	//----- nvinfo : EIATTR_MAX_THREADS
	.align		4
.L_49:
        /*0b1c*/ 	.byte	0x04, 0x05
        /*0b1e*/ 	.short	(.L_51 - .L_50)
.L_50:
        /*0b20*/ 	.word	0x00000100
        /*0b24*/ 	.word	0x00000001
        /*0b28*/ 	.word	0x00000001


	//----- nvinfo : EIATTR_CRS_STACK_SIZE
	.align		4
.L_51:
        /*0b2c*/ 	.byte	0x04, 0x1e
        /*0b2e*/ 	.short	(.L_53 - .L_52)
.L_52:
        /*0b30*/ 	.word	0x00000000


	//----- nvinfo : EIATTR_CBANK_PARAM_SIZE
	.align		4
.L_53:
        /*0b34*/ 	.byte	0x03, 0x19
        /*0b36*/ 	.short	0x0800


	//----- nvinfo : EIATTR_PARAM_CBANK
	.align		4
        /*0b38*/ 	.byte	0x04, 0x0a
        /*0b3a*/ 	.short	(.L_55 - .L_54)
	.align		4
.L_54:
        /*0b3c*/ 	.word	index@(.nv.constant0._ZN7cutlass13device_kernelINS_4gemm6kernel13GemmUniversalIN4cute5tupleIJiiiiEEENS1_10collective13CollectiveMmaINS1_35MainloopSm100TmaUmmaWarpSpecializedILi9ELi2ELi4ENS5_IJNS4_1CILi2EEENSA_ILi1EEESC_EEEEENS5_IJNSA_ILi256EEENSA_ILi96EEENSA_ILi64EEEEEENS_10bfloat16_tENS5_IJlSC_lEEESJ_SK_NS4_8TiledMMAINS4_8MMA_AtomIJNS4_26SM100_MMA_F16BF16_2x1SM_SSISJ_SJ_fLi256ELi96ELNS4_4UMMA5MajorE0ELSP_0ELNSO_7ScaleInE0ELSQ_0EEEEEENS4_6LayoutINS5_IJSC_SC_SC_EEENS5_IJNSA_ILi0EEESV_SV_EEEEENS5_IJNS4_10UnderscoreESY_SY_EEEEENS4_18SM100_TMA_2SM_LOADENS4_14ComposedLayoutINS4_7SwizzleILi3ELi4ELi3EEENS4_18smem_ptr_flag_bitsILi16EEENST_INS5_IJNSA_ILi8EEESH_EEENS5_IJSH_SC_EEEEEEEvNS4_8identityES11_S1B_vS1C_EENS_8epilogue10collective18CollectiveEpilogueINS1E_23Sm100TmaWarpSpecializedILi3ELi2ELi32ELb1ELb0EEEJNS5_IJNSA_ILi128EEESG_SH_EEENS5_IJNST_IS1J_SC_EENST_INSA_ILi32EEESC_EEEEESJ_SK_SJ_SK_NS1E_6fusion15FusionCallbacksIS1I_NS1P_17LinearCombinationISJ_fSJ_fLNS_15FloatRoundStyleE2EEES1K_S1O_JEEENS4_5SM1004TMEM4LOAD26SM100_TMEM_LOAD_32dp32b32xENS4_13SM90_TMA_LOADENS12_INS13_ILi2ELi4ELi3EEES16_NST_INS5_IJS17_S1M_EEENS5_IJS1M_SC_EEEEEEENS4_39AutoVectorizingCopyWithAssumedAlignmentILi128EEENS4_14SM90_TMA_STOREES24_S26_S26_EEEvvEEEEvNT_6ParamsE)
        /*0b40*/ 	.short	0x0380
        /*0b42*/ 	.short	0x0800


	//----- nvinfo : EIATTR_SW_WAR
	.align		4
.L_55:
        /*0b44*/ 	.byte	0x04, 0x36
        /*0b46*/ 	.short	(.L_57 - .L_56)
.L_56:
        /*0b48*/ 	.word	0x00000008
.L_57:


//--------------------- .nv.callgraph             --------------------------
	.section	.nv.callgraph,"",@"SHT_CUDA_CALLGRAPH"
	.align	4
	.sectionentsize	8
	.align		4
        /*0000*/ 	.word	0x00000000
	.align		4
        /*0004*/ 	.word	0xffffffff
	.align		4
        /*0008*/ 	.word	index@(_ZN7cutlass13device_kernelINS_4gemm6kernel13GemmUniversalIN4cute5tupleIJiiiiEEENS1_10collective13CollectiveMmaINS1_35MainloopSm100TmaUmmaWarpSpecializedILi9ELi2ELi4ENS5_IJNS4_1CILi2EEENSA_ILi1EEESC_EEEEENS5_IJNSA_ILi256EEENSA_ILi96EEENSA_ILi64EEEEEENS_10bfloat16_tENS5_IJlSC_lEEESJ_SK_NS4_8TiledMMAINS4_8MMA_AtomIJNS4_26SM100_MMA_F16BF16_2x1SM_SSISJ_SJ_fLi256ELi96ELNS4_4UMMA5MajorE0ELSP_0ELNSO_7ScaleInE0ELSQ_0EEEEEENS4_6LayoutINS5_IJSC_SC_SC_EEENS5_IJNSA_ILi0EEESV_SV_EEEEENS5_IJNS4_10UnderscoreESY_SY_EEEEENS4_18SM100_TMA_2SM_LOADENS4_14ComposedLayoutINS4_7SwizzleILi3ELi4ELi3EEENS4_18smem_ptr_flag_bitsILi16EEENST_INS5_IJNSA_ILi8EEESH_EEENS5_IJSH_SC_EEEEEEEvNS4_8identityES11_S1B_vS1C_EENS_8epilogue10collective18CollectiveEpilogueINS1E_23Sm100TmaWarpSpecializedILi3ELi2ELi32ELb1ELb0EEEJNS5_IJNSA_ILi128EEESG_SH_EEENS5_IJNST_IS1J_SC_EENST_INSA_ILi32EEESC_EEEEESJ_SK_SJ_SK_NS1E_6fusion15FusionCallbacksIS1I_NS1P_17LinearCombinationISJ_fSJ_fLNS_15FloatRoundStyleE2EEES1K_S1O_JEEENS4_5SM1004TMEM4LOAD26SM100_TMEM_LOAD_32dp32b32xENS4_13SM90_TMA_LOADENS12_INS13_ILi2ELi4ELi3EEES16_NST_INS5_IJS17_S1M_EEENS5_IJS1M_SC_EEEEEEENS4_39AutoVectorizingCopyWithAssumedAlignmentILi128EEENS4_14SM90_TMA_STOREES24_S26_S26_EEEvvEEEEvNT_6ParamsE)
	.align		4
        /*000c*/ 	.word	index@(__assertfail)
	.align		4
        /*0010*/ 	.word	0x00000000
	.align		4
        /*0014*/ 	.word	0xfffffffe
	.align		4
        /*0018*/ 	.word	0x00000000
	.align		4
        /*001c*/ 	.word	0xfffffffd
	.align		4
        /*0020*/ 	.word	0x00000000
	.align		4
        /*0024*/ 	.word	0xfffffffc


//--------------------- .nv.constant4             --------------------------
	.section	.nv.constant4,"a",@progbits
	.align	8
	.align		8
.nv.constant4:
        /*0000*/ 	.dword	__assertfail
	.align		8
        /*0008*/ 	.dword	__unnamed_1
	.align		8
        /*0010*/ 	.dword	__unnamed_2
	.align		8
        /*0018*/ 	.dword	_ZN40_INTERNAL_d6818f90_4_k_cu_85606685_143914cuda3std3__45__cpo5beginE
	.align		8
        /*0020*/ 	.dword	_ZN40_INTERNAL_d6818f90_4_k_cu_85606685_143914cuda3std3__45__cpo3endE
	.align		8
        /*0028*/ 	.dword	_ZN40_INTERNAL_d6818f90_4_k_cu_85606685_143914cuda3std3__45__cpo6cbeginE
	.align		8
        /*0030*/ 	.dword	_ZN40_INTERNAL_d6818f90_4_k_cu_85606685_143914cuda3std3__45__cpo4cendE
	.align		8
        /*0038*/ 	.dword	_ZN40_INTERNAL_d6818f90_4_k_cu_85606685_143914cuda3std3__442_GLOBAL__N__d6818f90_4_k_cu_85606685_143916ignoreE
	.align		8
        /*0040*/ 	.dword	_ZN40_INTERNAL_d6818f90_4_k_cu_85606685_143914cuda3std3__419piecewise_constructE
	.align		8
        /*0048*/ 	.dword	_ZN40_INTERNAL_d6818f90_4_k_cu_85606685_143914cuda3std3__48in_placeE
	.align		8
        /*0050*/ 	.dword	_ZN40_INTERNAL_d6818f90_4_k_cu_85606685_143914cuda3std6ranges3__45__cpo4swapE
	.align		8
        /*0058*/ 	.dword	_ZN40_INTERNAL_d6818f90_4_k_cu_85606685_143914cuda3std6ranges3__45__cpo9iter_moveE
	.align		8
        /*0060*/ 	.dword	_ZN40_INTERNAL_d6818f90_4_k_cu_85606685_143914cute7productE
	.align		8
        /*0068*/ 	.dword	_ZN40_INTERNAL_d6818f90_4_k_cu_85606685_143914cute1_E
	.align		8
        /*0070*/ 	.dword	$str$25
	.align		8
        /*0078*/ 	.dword	$str$26
	.align		8
        /*0080*/ 	.dword	$str$27
	.align		8
        /*0088*/ 	.dword	$str$28


//--------------------- .text._ZN7cutlass13device_kernelINS_4gemm6kernel13GemmUniversalIN4cute5tupleIJiiiiEEENS1_10collective13CollectiveMmaINS1_35MainloopSm100TmaUmmaWarpSpecializedILi9ELi2ELi4ENS5_IJNS4_1CILi2EEENSA_ILi1EEESC_EEEEENS5_IJNSA_ILi256EEENSA_ILi96EEENSA_ILi64EEEEEENS_10bfloat16_tENS5_IJlSC_lEEESJ_SK_NS4_8TiledMMAINS4_8MMA_AtomIJNS4_26SM100_MMA_F16BF16_2x1SM_SSISJ_SJ_fLi256ELi96ELNS4_4UMMA5MajorE0ELSP_0ELNSO_7ScaleInE0ELSQ_0EEEEEENS4_6LayoutINS5_IJSC_SC_SC_EEENS5_IJNSA_ILi0EEESV_SV_EEEEENS5_IJNS4_10UnderscoreESY_SY_EEEEENS4_18SM100_TMA_2SM_LOADENS4_14ComposedLayoutINS4_7SwizzleILi3ELi4ELi3EEENS4_18smem_ptr_flag_bitsILi16EEENST_INS5_IJNSA_ILi8EEESH_EEENS5_IJSH_SC_EEEEEEEvNS4_8identityES11_S1B_vS1C_EENS_8epilogue10collective18CollectiveEpilogueINS1E_23Sm100TmaWarpSpecializedILi3ELi2ELi32ELb1ELb0EEEJNS5_IJNSA_ILi128EEESG_SH_EEENS5_IJNST_IS1J_SC_EENST_INSA_ILi32EEESC_EEEEESJ_SK_SJ_SK_NS1E_6fusion15FusionCallbacksIS1I_NS1P_17LinearCombinationISJ_fSJ_fLNS_15FloatRoundStyleE2EEES1K_S1O_JEEENS4_5SM1004TMEM4LOAD26SM100_TMEM_LOAD_32dp32b32xENS4_13SM90_TMA_LOADENS12_INS13_ILi2ELi4ELi3EEES16_NST_INS5_IJS17_S1M_EEENS5_IJS1M_SC_EEEEEEENS4_39AutoVectorizingCopyWithAssumedAlignmentILi128EEENS4_14SM90_TMA_STOREES24_S26_S26_EEEvvEEEEvNT_6ParamsE --------------------------
	.section	.text._ZN7cutlass13device_kernelINS_4gemm6kernel13GemmUniversalIN4cute5tupleIJiiiiEEENS1_10collective13CollectiveMmaINS1_35MainloopSm100TmaUmmaWarpSpecializedILi9ELi2ELi4ENS5_IJNS4_1CILi2EEENSA_ILi1EEESC_EEEEENS5_IJNSA_ILi256EEENSA_ILi96EEENSA_ILi64EEEEEENS_10bfloat16_tENS5_IJlSC_lEEESJ_SK_NS4_8TiledMMAINS4_8MMA_AtomIJNS4_26SM100_MMA_F16BF16_2x1SM_SSISJ_SJ_fLi256ELi96ELNS4_4UMMA5MajorE0ELSP_0ELNSO_7ScaleInE0ELSQ_0EEEEEENS4_6LayoutINS5_IJSC_SC_SC_EEENS5_IJNSA_ILi0EEESV_SV_EEEEENS5_IJNS4_10UnderscoreESY_SY_EEEEENS4_18SM100_TMA_2SM_LOADENS4_14ComposedLayoutINS4_7SwizzleILi3ELi4ELi3EEENS4_18smem_ptr_flag_bitsILi16EEENST_INS5_IJNSA_ILi8EEESH_EEENS5_IJSH_SC_EEEEEEEvNS4_8identityES11_S1B_vS1C_EENS_8epilogue10collective18CollectiveEpilogueINS1E_23Sm100TmaWarpSpecializedILi3ELi2ELi32ELb1ELb0EEEJNS5_IJNSA_ILi128EEESG_SH_EEENS5_IJNST_IS1J_SC_EENST_INSA_ILi32EEESC_EEEEESJ_SK_SJ_SK_NS1E_6fusion15FusionCallbacksIS1I_NS1P_17LinearCombinationISJ_fSJ_fLNS_15FloatRoundStyleE2EEES1K_S1O_JEEENS4_5SM1004TMEM4LOAD26SM100_TMEM_LOAD_32dp32b32xENS4_13SM90_TMA_LOADENS12_INS13_ILi2ELi4ELi3EEES16_NST_INS5_IJS17_S1M_EEENS5_IJS1M_SC_EEEEEEENS4_39AutoVectorizingCopyWithAssumedAlignmentILi128EEENS4_14SM90_TMA_STOREES24_S26_S26_EEEvvEEEEvNT_6ParamsE,"ax",@progbits
	.align	128
.text._ZN7cutlass13device_kernelINS_4gemm6kernel13GemmUniversalIN4cute5tupleIJiiiiEEENS1_10collective13CollectiveMmaINS1_35MainloopSm100TmaUmmaWarpSpecializedILi9ELi2ELi4ENS5_IJNS4_1CILi2EEENSA_ILi1EEESC_EEEEENS5_IJNSA_ILi256EEENSA_ILi96EEENSA_ILi64EEEEEENS_10bfloat16_tENS5_IJlSC_lEEESJ_SK_NS4_8TiledMMAINS4_8MMA_AtomIJNS4_26SM100_MMA_F16BF16_2x1SM_SSISJ_SJ_fLi256ELi96ELNS4_4UMMA5MajorE0ELSP_0ELNSO_7ScaleInE0ELSQ_0EEEEEENS4_6LayoutINS5_IJSC_SC_SC_EEENS5_IJNSA_ILi0EEESV_SV_EEEEENS5_IJNS4_10UnderscoreESY_SY_EEEEENS4_18SM100_TMA_2SM_LOADENS4_14ComposedLayoutINS4_7SwizzleILi3ELi4ELi3EEENS4_18smem_ptr_flag_bitsILi16EEENST_INS5_IJNSA_ILi8EEESH_EEENS5_IJSH_SC_EEEEEEEvNS4_8identityES11_S1B_vS1C_EENS_8epilogue10collective18CollectiveEpilogueINS1E_23Sm100TmaWarpSpecializedILi3ELi2ELi32ELb1ELb0EEEJNS5_IJNSA_ILi128EEESG_SH_EEENS5_IJNST_IS1J_SC_EENST_INSA_ILi32EEESC_EEEEESJ_SK_SJ_SK_NS1E_6fusion15FusionCallbacksIS1I_NS1P_17LinearCombinationISJ_fSJ_fLNS_15FloatRoundStyleE2EEES1K_S1O_JEEENS4_5SM1004TMEM4LOAD26SM100_TMEM_LOAD_32dp32b32xENS4_13SM90_TMA_LOADENS12_INS13_ILi2ELi4ELi3EEES16_NST_INS5_IJS17_S1M_EEENS5_IJS1M_SC_EEEEEEENS4_39AutoVectorizingCopyWithAssumedAlignmentILi128EEENS4_14SM90_TMA_STOREES24_S26_S26_EEEvvEEEEvNT_6ParamsE:
        .type           _ZN7cutlass13device_kernelINS_4gemm6kernel13GemmUniversalIN4cute5tupleIJiiiiEEENS1_10collective13CollectiveMmaINS1_35MainloopSm100TmaUmmaWarpSpecializedILi9ELi2ELi4ENS5_IJNS4_1CILi2EEENSA_ILi1EEESC_EEEEENS5_IJNSA_ILi256EEENSA_ILi96EEENSA_ILi64EEEEEENS_10bfloat16_tENS5_IJlSC_lEEESJ_SK_NS4_8TiledMMAINS4_8MMA_AtomIJNS4_26SM100_MMA_F16BF16_2x1SM_SSISJ_SJ_fLi256ELi96ELNS4_4UMMA5MajorE0ELSP_0ELNSO_7ScaleInE0ELSQ_0EEEEEENS4_6LayoutINS5_IJSC_SC_SC_EEENS5_IJNSA_ILi0EEESV_SV_EEEEENS5_IJNS4_10UnderscoreESY_SY_EEEEENS4_18SM100_TMA_2SM_LOADENS4_14ComposedLayoutINS4_7SwizzleILi3ELi4ELi3EEENS4_18smem_ptr_flag_bitsILi16EEENST_INS5_IJNSA_ILi8EEESH_EEENS5_IJSH_SC_EEEEEEEvNS4_8identityES11_S1B_vS1C_EENS_8epilogue10collective18CollectiveEpilogueINS1E_23Sm100TmaWarpSpecializedILi3ELi2ELi32ELb1ELb0EEEJNS5_IJNSA_ILi128EEESG_SH_EEENS5_IJNST_IS1J_SC_EENST_INSA_ILi32EEESC_EEEEESJ_SK_SJ_SK_NS1E_6fusion15FusionCallbacksIS1I_NS1P_17LinearCombinationISJ_fSJ_fLNS_15FloatRoundStyleE2EEES1K_S1O_JEEENS4_5SM1004TMEM4LOAD26SM100_TMEM_LOAD_32dp32b32xENS4_13SM90_TMA_LOADENS12_INS13_ILi2ELi4ELi3EEES16_NST_INS5_IJS17_S1M_EEENS5_IJS1M_SC_EEEEEEENS4_39AutoVectorizingCopyWithAssumedAlignmentILi128EEENS4_14SM90_TMA_STOREES24_S26_S26_EEEvvEEEEvNT_6ParamsE,@function
        .size           _ZN7cutlass13device_kernelINS_4gemm6kernel13GemmUniversalIN4cute5tupleIJiiiiEEENS1_10collective13CollectiveMmaINS1_35MainloopSm100TmaUmmaWarpSpecializedILi9ELi2ELi4ENS5_IJNS4_1CILi2EEENSA_ILi1EEESC_EEEEENS5_IJNSA_ILi256EEENSA_ILi96EEENSA_ILi64EEEEEENS_10bfloat16_tENS5_IJlSC_lEEESJ_SK_NS4_8TiledMMAINS4_8MMA_AtomIJNS4_26SM100_MMA_F16BF16_2x1SM_SSISJ_SJ_fLi256ELi96ELNS4_4UMMA5MajorE0ELSP_0ELNSO_7ScaleInE0ELSQ_0EEEEEENS4_6LayoutINS5_IJSC_SC_SC_EEENS5_IJNSA_ILi0EEESV_SV_EEEEENS5_IJNS4_10UnderscoreESY_SY_EEEEENS4_18SM100_TMA_2SM_LOADENS4_14ComposedLayoutINS4_7SwizzleILi3ELi4ELi3EEENS4_18smem_ptr_flag_bitsILi16EEENST_INS5_IJNSA_ILi8EEESH_EEENS5_IJSH_SC_EEEEEEEvNS4_8identityES11_S1B_vS1C_EENS_8epilogue10collective18CollectiveEpilogueINS1E_23Sm100TmaWarpSpecializedILi3ELi2ELi32ELb1ELb0EEEJNS5_IJNSA_ILi128EEESG_SH_EEENS5_IJNST_IS1J_SC_EENST_INSA_ILi32EEESC_EEEEESJ_SK_SJ_SK_NS1E_6fusion15FusionCallbacksIS1I_NS1P_17LinearCombinationISJ_fSJ_fLNS_15FloatRoundStyleE2EEES1K_S1O_JEEENS4_5SM1004TMEM4LOAD26SM100_TMEM_LOAD_32dp32b32xENS4_13SM90_TMA_LOADENS12_INS13_ILi2ELi4ELi3EEES16_NST_INS5_IJS17_S1M_EEENS5_IJS1M_SC_EEEEEEENS4_39AutoVectorizingCopyWithAssumedAlignmentILi128EEENS4_14SM90_TMA_STOREES24_S26_S26_EEEvvEEEEvNT_6ParamsE,(.L_x_200 - _ZN7cutlass13device_kernelINS_4gemm6kernel13GemmUniversalIN4cute5tupleIJiiiiEEENS1_10collective13CollectiveMmaINS1_35MainloopSm100TmaUmmaWarpSpecializedILi9ELi2ELi4ENS5_IJNS4_1CILi2EEENSA_ILi1EEESC_EEEEENS5_IJNSA_ILi256EEENSA_ILi96EEENSA_ILi64EEEEEENS_10bfloat16_tENS5_IJlSC_lEEESJ_SK_NS4_8TiledMMAINS4_8MMA_AtomIJNS4_26SM100_MMA_F16BF16_2x1SM_SSISJ_SJ_fLi256ELi96ELNS4_4UMMA5MajorE0ELSP_0ELNSO_7ScaleInE0ELSQ_0EEEEEENS4_6LayoutINS5_IJSC_SC_SC_EEENS5_IJNSA_ILi0EEESV_SV_EEEEENS5_IJNS4_10UnderscoreESY_SY_EEEEENS4_18SM100_TMA_2SM_LOADENS4_14ComposedLayoutINS4_7SwizzleILi3ELi4ELi3EEENS4_18smem_ptr_flag_bitsILi16EEENST_INS5_IJNSA_ILi8EEESH_EEENS5_IJSH_SC_EEEEEEEvNS4_8identityES11_S1B_vS1C_EENS_8epilogue10collective18CollectiveEpilogueINS1E_23Sm100TmaWarpSpecializedILi3ELi2ELi32ELb1ELb0EEEJNS5_IJNSA_ILi128EEESG_SH_EEENS5_IJNST_IS1J_SC_EENST_INSA_ILi32EEESC_EEEEESJ_SK_SJ_SK_NS1E_6fusion15FusionCallbacksIS1I_NS1P_17LinearCombinationISJ_fSJ_fLNS_15FloatRoundStyleE2EEES1K_S1O_JEEENS4_5SM1004TMEM4LOAD26SM100_TMEM_LOAD_32dp32b32xENS4_13SM90_TMA_LOADENS12_INS13_ILi2ELi4ELi3EEES16_NST_INS5_IJS17_S1M_EEENS5_IJS1M_SC_EEEEEEENS4_39AutoVectorizingCopyWithAssumedAlignmentILi128EEENS4_14SM90_TMA_STOREES24_S26_S26_EEEvvEEEEvNT_6ParamsE)
        .other          _ZN7cutlass13device_kernelINS_4gemm6kernel13GemmUniversalIN4cute5tupleIJiiiiEEENS1_10collective13CollectiveMmaINS1_35MainloopSm100TmaUmmaWarpSpecializedILi9ELi2ELi4ENS5_IJNS4_1CILi2EEENSA_ILi1EEESC_EEEEENS5_IJNSA_ILi256EEENSA_ILi96EEENSA_ILi64EEEEEENS_10bfloat16_tENS5_IJlSC_lEEESJ_SK_NS4_8TiledMMAINS4_8MMA_AtomIJNS4_26SM100_MMA_F16BF16_2x1SM_SSISJ_SJ_fLi256ELi96ELNS4_4UMMA5MajorE0ELSP_0ELNSO_7ScaleInE0ELSQ_0EEEEEENS4_6LayoutINS5_IJSC_SC_SC_EEENS5_IJNSA_ILi0EEESV_SV_EEEEENS5_IJNS4_10UnderscoreESY_SY_EEEEENS4_18SM100_TMA_2SM_LOADENS4_14ComposedLayoutINS4_7SwizzleILi3ELi4ELi3EEENS4_18smem_ptr_flag_bitsILi16EEENST_INS5_IJNSA_ILi8EEESH_EEENS5_IJSH_SC_EEEEEEEvNS4_8identityES11_S1B_vS1C_EENS_8epilogue10collective18CollectiveEpilogueINS1E_23Sm100TmaWarpSpecializedILi3ELi2ELi32ELb1ELb0EEEJNS5_IJNSA_ILi128EEESG_SH_EEENS5_IJNST_IS1J_SC_EENST_INSA_ILi32EEESC_EEEEESJ_SK_SJ_SK_NS1E_6fusion15FusionCallbacksIS1I_NS1P_17LinearCombinationISJ_fSJ_fLNS_15FloatRoundStyleE2EEES1K_S1O_JEEENS4_5SM1004TMEM4LOAD26SM100_TMEM_LOAD_32dp32b32xENS4_13SM90_TMA_LOADENS12_INS13_ILi2ELi4ELi3EEES16_NST_INS5_IJS17_S1M_EEENS5_IJS1M_SC_EEEEEEENS4_39AutoVectorizingCopyWithAssumedAlignmentILi128EEENS4_14SM90_TMA_STOREES24_S26_S26_EEEvvEEEEvNT_6ParamsE,@"STO_CUDA_ENTRY STV_DEFAULT"
_ZN7cutlass13device_kernelINS_4gemm6kernel13GemmUniversalIN4cute5tupleIJiiiiEEENS1_10collective13CollectiveMmaINS1_35MainloopSm100TmaUmmaWarpSpecializedILi9ELi2ELi4ENS5_IJNS4_1CILi2EEENSA_ILi1EEESC_EEEEENS5_IJNSA_ILi256EEENSA_ILi96EEENSA_ILi64EEEEEENS_10bfloat16_tENS5_IJlSC_lEEESJ_SK_NS4_8TiledMMAINS4_8MMA_AtomIJNS4_26SM100_MMA_F16BF16_2x1SM_SSISJ_SJ_fLi256ELi96ELNS4_4UMMA5MajorE0ELSP_0ELNSO_7ScaleInE0ELSQ_0EEEEEENS4_6LayoutINS5_IJSC_SC_SC_EEENS5_IJNSA_ILi0EEESV_SV_EEEEENS5_IJNS4_10UnderscoreESY_SY_EEEEENS4_18SM100_TMA_2SM_LOADENS4_14ComposedLayoutINS4_7SwizzleILi3ELi4ELi3EEENS4_18smem_ptr_flag_bitsILi16EEENST_INS5_IJNSA_ILi8EEESH_EEENS5_IJSH_SC_EEEEEEEvNS4_8identityES11_S1B_vS1C_EENS_8epilogue10collective18CollectiveEpilogueINS1E_23Sm100TmaWarpSpecializedILi3ELi2ELi32ELb1ELb0EEEJNS5_IJNSA_ILi128EEESG_SH_EEENS5_IJNST_IS1J_SC_EENST_INSA_ILi32EEESC_EEEEESJ_SK_SJ_SK_NS1E_6fusion15FusionCallbacksIS1I_NS1P_17LinearCombinationISJ_fSJ_fLNS_15FloatRoundStyleE2EEES1K_S1O_JEEENS4_5SM1004TMEM4LOAD26SM100_TMEM_LOAD_32dp32b32xENS4_13SM90_TMA_LOADENS12_INS13_ILi2ELi4ELi3EEES16_NST_INS5_IJS17_S1M_EEENS5_IJS1M_SC_EEEEEEENS4_39AutoVectorizingCopyWithAssumedAlignmentILi128EEENS4_14SM90_TMA_STOREES24_S26_S26_EEEvvEEEEvNT_6ParamsE:
[----:B------:R-:W1:Y:S01]  /*0000*/  LDC R1, c[0x0][0x37c] ;  /* 0x0000df00ff017b82 */ /* 0x000e620000000800 */
[----:B------:R-:W2:Y:S01]  /*0010*/  S2R R105, SR_TID.X ;  /* 0x0000000000697919 */ /* 0x000ea20000002100 */
[----:B------:R-:W3:Y:S06]  /*0020*/  LDCU.64 UR4, c[0x0][0x890] ;  /* 0x00011200ff0477ac */ /* 0x000eec0008000a00 */
[----:B------:R-:W4:Y:S01]  /*0030*/  S2UR UR37, SR_CgaCtaId ;  /* 0x00000000002579c3 */ /* 0x000f220000008800 */
[----:B------:R-:W-:Y:S02]  /*0040*/  PRMT R92, RZ, 0x7610, R92 ;  /* 0x00007610ff5c7816 */ /* 0x000fe4000000005c */
[----:B------:R-:W-:Y:S01]  /*0050*/  ELECT P1, URZ, PT ;  /* 0x0000000000ff782f */ /* 0x000fe20003820000 */
[----:B------:R-:W1:Y:S01]  /*0060*/  LDCU.64 UR46, c[0x0][0x358] ;  /* 0x00006b00ff2e77ac */ /* 0x000e620008000a00 */
[----:B---3--:R-:W-:-:S04]  /*0070*/  UISETP.NE.U32.AND UP0, UPT, UR4, URZ, UPT ;  /* 0x000000ff0400728c */ /* 0x008fc8000bf05070 */
[----:B------:R-:W-:Y:S02]  /*0080*/  UISETP.NE.AND.EX UP0, UPT, UR5, URZ, UPT, UP0 ;  /* 0x000000ff0500728c */ /* 0x000fe4000bf05300 */
[----:B----4-:R-:W-:Y:S02]  /*0090*/  ULOP3.LUT UR9, UR37, 0x1, URZ, 0xc0, !UPT ;  /* 0x0000000125097892 */ /* 0x010fe4000f8ec0ff */
[----:B------:R-:W-:Y:S01]  /*00a0*/  ULOP3.LUT UR8, UR37, 0x1, URZ, 0x3c, !UPT ;  /* 0x0000000125087892 */ /* 0x000fe2000f8e3cff */
[----:B--2---:R-:W-:-:S05]  /*00b0*/  SHF.R.U32.HI R96, RZ, 0x5, R105 ;  /* 0x00000005ff607819 */ /* 0x004fca0000011669 */
[----:B------:R-:W2:Y:S02]  /*00c0*/  SHFL.IDX PT, R0, R96, RZ, 0x1f ;  /* 0x00001fff60007589 */ /* 0x000ea400000e0000 */
[----:B--2---:R-:W-:Y:S01]  /*00d0*/  R2UR UR10, R0 ;  /* 0x00000000000a72ca */ /* 0x004fe200000e0000 */
[----:B-1----:R-:W-:-:S14]  /*00e0*/  BRA.U UP0, `(.L_x_0) ;  /* 0x00000001002c7547 */ /* 0x002fdc000b800000 */
[----:B------:R-:W1:Y:S02]  /*00f0*/  LDCU.64 UR6, c[0x0][0x888] ;  /* 0x00011100ff0677ac */ /* 0x000e640008000a00 */
[----:B-1----:R-:W-:-:S04]  /*0100*/  UISETP.NE.U32.AND UP0, UPT, UR6, URZ, UPT ;  /* 0x000000ff0600728c */ /* 0x002fc8000bf05070 */
[----:B------:R-:W-:-:S09]  /*0110*/  UISETP.NE.AND.EX UP0, UPT, UR7, URZ, UPT, UP0 ;  /* 0x000000ff0700728c */ /* 0x000fd2000bf05300 */
[----:B------:R-:W-:Y:S05]  /*0120*/  BRA.U !UP0, `(.L_x_1) ;  /* 0x0000000108107547 */ /* 0x000fea000b800000 */
[----:B------:R-:W1:Y:S02]  /*0130*/  LDC.64 R2, c[0x0][0x888] ;  /* 0x00022200ff027b82 */ /* 0x000e640000000a00 */
[----:B-1----:R1:W5:Y:S01]  /*0140*/  LDG.E R49, desc[UR46][R2.64] ;  /* 0x0000002e02317981 */ /* 0x002362000c1e1900 */
[----:B------:R-:W-:Y:S01]  /*0150*/  HFMA2 R92, -RZ, RZ, 0, 5.9604644775390625e-08 ;  /* 0x00000001ff5c7431 */ /* 0x000fe200000001ff */
[----:B------:R-:W-:Y:S05]  /*0160*/  BRA `(.L_x_0) ;  /* 0x00000000000c7947 */ /* 0x000fea0003800000 */
.L_x_1:
[----:B------:R-:W1:Y:S01]  /*0170*/  LDCU UR6, c[0x0][0x880] ;  /* 0x00011000ff0677ac */ /* 0x000e620008000800 */
[----:B------:R-:W-:Y:S01]  /*0180*/  HFMA2 R92, -RZ, RZ, 0, 5.9604644775390625e-08 ;  /* 0x00000001ff5c7431 */ /* 0x000fe200000001ff */
[----:B-1----:R-:W-:-:S07]  /*0190*/  MOV R49, UR6 ;  /* 0x0000000600317c02 */ /* 0x002fce0008000f00 */
.L_x_0:
[----:B------:R-:W2:Y:S02]  /*01a0*/  LDCU.64 UR6, c[0x0][0x8b0] ;  /* 0x00011600ff0677ac */ /* 0x000ea40008000a00 */
[----:B--2---:R-:W-:-:S04]  /*01b0*/  UISETP.NE.U32.AND UP0, UPT, UR6, URZ, UPT ;  /* 0x000000ff0600728c */ /* 0x004fc8000bf05070 */
[----:B------:R-:W-:-:S09]  /*01c0*/  UISETP.NE.AND.EX UP0, UPT, UR7, URZ, UPT, UP0 ;  /* 0x000000ff0700728c */ /* 0x000fd2000bf05300 */
[----:B------:R-:W-:Y:S05]  /*01d0*/  BRA.U UP0, `(.L_x_2) ;  /* 0x0000000100247547 */ /* 0x000fea000b800000 */
[----:B------:R-:W2:Y:S02]  /*01e0*/  LDCU.64 UR6, c[0x0][0x8a8] ;  /* 0x00011500ff0677ac */ /* 0x000ea40008000a00 */
[----:B--2---:R-:W-:-:S04]  /*01f0*/  UISETP.NE.U32.AND UP0, UPT, UR6, URZ, UPT ;  /* 0x000000ff0600728c */ /* 0x004fc8000bf05070 */
[----:B------:R-:W-:-:S09]  /*0200*/  UISETP.NE.AND.EX UP0, UPT, UR7, URZ, UPT, UP0 ;  /* 0x000000ff0700728c */ /* 0x000fd2000bf05300 */
[----:B------:R-:W-:Y:S05]  /*0210*/  BRA.U !UP0, `(.L_x_3) ;  /* 0x00000001080c7547 */ /* 0x000fea000b800000 */
[----:B------:R-:W2:Y:S02]  /*0220*/  LDC.64 R46, c[0x0][0x8a8] ;  /* 0x00022a00ff2e7b82 */ /* 0x000ea40000000a00 */
[----:B--2---:R2:W5:Y:S01]  /*0230*/  LDG.E R46, desc[UR46][R46.64] ;  /* 0x0000002e2e2e7981 */ /* 0x004562000c1e1900 */
[----:B------:R-:W-:Y:S05]  /*0240*/  BRA `(.L_x_2) ;  /* 0x0000000000087947 */ /* 0x000fea0003800000 */
.L_x_3:
[----:B------:R-:W2:Y:S02]  /*0250*/  LDCU UR6, c[0x0][0x8a0] ;  /* 0x00011400ff0677ac */ /* 0x000ea40008000800 */
[----:B--2---:R-:W-:Y:S02]  /*0260*/  MOV R46, UR6 ;  /* 0x00000006002e7c02 */ /* 0x004fe40008000f00 */
.L_x_2:
[----:B------:R-:W-:Y:S01]  /*0270*/  IMAD.U32 R0, RZ, RZ, UR10 ;  /* 0x0000000aff007e24 */ /* 0x000fe2000f8e00ff */
[----:B------:R-:W-:Y:S04]  /*0280*/  BSSY.RECONVERGENT B0, `(.L_x_4) ;  /* 0x000000c000007945 */ /* 0x000fe80003800200 */
[C---:B------:R-:W-:Y:S02]  /*0290*/  ISETP.NE.OR P2, PT, R0.reuse, 0x1, !P1 ;  /* 0x000000010000780c */ /* 0x040fe40004f45670 */
[----:B------:R-:W-:-:S11]  /*02a0*/  ISETP.NE.OR P0, PT, R0, 0x3, !P1 ;  /* 0x000000030000780c */ /* 0x000fd60004f05670 */
[----:B------:R-:W-:Y:S05]  /*02b0*/  @P2 BRA `(.L_x_5) ;  /* 0x0000000000202947 */ /* 0x000fea0003800000 */
[----:B------:R-:W3:Y:S02]  /*02c0*/  LDCU.64 UR6, c[0x0][0x348] ;  /* 0x00006900ff0677ac */ /* 0x000ee40008000a00 */
[----:B---3--:R-:W-:Y:S02]  /*02d0*/  UIADD3 UR12, UP1, UPT, UR6, 0x80, URZ ;  /* 0x00000080060c7890 */ /* 0x008fe4000ff3e0ff */
[----:B------:R-:W-:Y:S02]  /*02e0*/  UIADD3 UR6, UP0, UPT, UR6, 0x180, URZ ;  /* 0x0000018006067890 */ /* 0x000fe4000ff1e0ff */
[----:B------:R-:W-:Y:S02]  /*02f0*/  UIADD3.X UR13, UPT, UPT, URZ, UR7, URZ, UP1, !UPT ;  /* 0x00000007ff0d7290 */ /* 0x000fe40008ffe4ff */
[----:B------:R-:W-:-:S07]  /*0300*/  UIADD3.X UR7, UPT, UPT, URZ, UR7, URZ, UP0, !UPT ;  /* 0x00000007ff077290 */ /* 0x000fce00087fe4ff */
[----:B------:R3:W-:Y:S02]  /*0310*/  UTMACCTL.PF [UR12] ;  /* 0x000000000c0079b9 */ /* 0x0007e40008040000 */
[----:B------:R3:W-:Y:S02]  /*0320*/  UTMACCTL.PF [UR6] ;  /* 0x00000000060079b9 */ /* 0x0007e40008040000 */
[----:B---3--:R-:W-:Y:S01]  /*0330*/  NOP ;  /* 0x0000000000007918 */ /* 0x008fe20000000000 */
.L_x_5:
[----:B------:R-:W-:Y:S05]  /*0340*/  BSYNC.RECONVERGENT B0 ;  /* 0x0000000000007941 */ /* 0x000fea0003800200 */
.L_x_4:
[----:B------:R-:W-:Y:S04]  /*0350*/  BSSY.RECONVERGENT B0, `(.L_x_6) ;  /* 0x000000a000007945 */ /* 0x000fe80003800200 */
        /* <DEDUP_REMOVED lines=9> */
.L_x_7:
[----:B------:R-:W-:Y:S05]  /*03f0*/  BSYNC.RECONVERGENT B0 ;  /* 0x0000000000007941 */ /* 0x000fea0003800200 */
.L_x_6:
[----:B------:R-:W3:Y:S01]  /*0400*/  LDCU.64 UR6, c[0x0][0x888] ;  /* 0x00011100ff0677ac */ /* 0x000ee20008000a00 */
[----:B------:R-:W-:Y:S02]  /*0410*/  UISETP.EQ.U32.AND UP1, UPT, UR4, URZ, UPT ;  /* 0x000000ff0400728c */ /* 0x000fe4000bf22070 */
[----:B------:R-:W-:Y:S02]  /*0420*/  UPLOP3.LUT UP5, UPT, UPT, UPT, UPT, 0x80, 0x8 ;  /* 0x000000000008789c */ /* 0x000fe40003faf070 */
[----:B---3--:R-:W-:-:S04]  /*0430*/  UISETP.NE.U32.AND UP0, UPT, UR6, URZ, UPT ;  /* 0x000000ff0600728c */ /* 0x008fc8000bf05070 */
[----:B------:R-:W-:-:S04]  /*0440*/  UISETP.NE.AND.EX UP0, UPT, UR7, URZ, UPT, UP0 ;  /* 0x000000ff0700728c */ /* 0x000fc8000bf05300 */
[----:B------:R-:W-:-:S04]  /*0450*/  UISETP.EQ.OR.EX UP2, UPT, UR5, URZ, !UP0, UP1 ;  /* 0x000000ff0500728c */ /* 0x000fc8000c742710 */
[----:B------:R-:W-:-:S05]  /*0460*/  UP2UR UR51, UPR, URZ, 0x4 ;  /* 0x00000004ff337883 */ /* 0x000fca0008000000 */
[----:B------:R-:W-:Y:S07]  /*0470*/  BRA.U !UP2, `(.L_x_8) ;  /* 0x000000010a207547 */ /* 0x000fee000b800000 */
[----:B------:R-:W-:Y:S01]  /*0480*/  UISETP.NE.U32.AND UP2, UPT, UR4, URZ, UPT ;  /* 0x000000ff0400728c */ /* 0x000fe2000bf45070 */
[----:B-----5:R-:W-:Y:S01]  /*0490*/  FSETP.NEU.AND P0, PT, R49, RZ, PT ;  /* 0x000000ff3100720b */ /* 0x020fe20003f0d000 */
[----:B------:R-:W-:Y:S02]  /*04a0*/  USEL UR4, URZ, 0xffffffff, UP0 ;  /* 0xffffffffff047887 */ /* 0x000fe40008000000 */
[----:B------:R-:W-:-:S10]  /*04b0*/  UISETP.NE.AND.EX UP2, UPT, UR5, URZ, UPT, UP2 ;  /* 0x000000ff0500728c */ /* 0x000fd4000bf45320 */
[----:B------:R-:W-:Y:S01]  /*04c0*/  VOTEU.ANY UP1, P0 ;  /* 0x0000000000ff7886 */ /* 0x000fe20000020100 */
[----:B------:R-:W-:-:S04]  /*04d0*/  @!UP2 USEL UR4, URZ, 0xffffffff, UP1 ;  /* 0xffffffffff04a887 */ /* 0x000fc80008800000 */
[----:B------:R-:W-:-:S04]  /*04e0*/  ULOP3.LUT UR4, UR4, 0x1, URZ, 0xc0, !UPT ;  /* 0x0000000104047892 */ /* 0x000fc8000f8ec0ff */
[----:B------:R-:W-:-:S11]  /*04f0*/  UISETP.NE.U32.AND UP5, UPT, UR4, 0x1, UPT ;  /* 0x000000010400788c */ /* 0x000fd6000bfa5070 */
.L_x_8:
[----:B------:R-:W3:Y:S01]  /*0500*/  SHFL.IDX PT, R0, R96, RZ, 0x1f ;  /* 0x00001fff60007589 */ /* 0x000ee200000e0000 */
[----:B------:R-:W-:-:S04]  /*0510*/  UISETP.NE.AND UP1, UPT, UR10, 0x2, UPT ;  /* 0x000000020a00788c */ /* 0x000fc8000bf25270 */
[----:B------:R-:W-:Y:S02]  /*0520*/  UISETP.EQ.AND UP2, UPT, UR9, URZ, !UP1 ;  /* 0x000000ff0900728c */ /* 0x000fe4000cf42270 */
[----:B------:R-:W-:-:S04]  /*0530*/  USEL UR14, URZ, 0x1, UP1 ;  /* 0x00000001ff0e7887 */ /* 0x000fc80008800000 */
[----:B------:R-:W-:Y:S02]  /*0540*/  PLOP3.LUT P5, PT, P1, PT, UP2, 0x80, 0x8 ;  /* 0x000000000008781c */ /* 0x000fe40000faf028 */
[----:B---3--:R-:W-:-:S13]  /*0550*/  ISETP.NE.AND P0, PT, R0, RZ, PT ;  /* 0x000000ff0000720c */ /* 0x008fda0003f05270 */
[----:B------:R-:W-:Y:S05]  /*0560*/  @P0 BRA `(.L_x_9) ;  /* 0x0000000000780947 */ /* 0x000fea0003800000 */
[----:B------:R-:W-:Y:S01]  /*0570*/  ELECT P0, URZ, PT ;  /* 0x0000000000ff782f */ /* 0x000fe20003800000 */
[----:B------:R-:W-:-:S12]  /*0580*/  BSSY.RECONVERGENT B0, `(.L_x_9) ;  /* 0x000001c000007945 */ /* 0x000fd80003800200 */
[----:B------:R-:W-:Y:S05]  /*0590*/  @!P0 BRA `(.L_x_10) ;  /* 0x0000000000688947 */ /* 0x000fea0003800000 */
[----:B------:R-:W-:Y:S01]  /*05a0*/  UMOV UR5, 0x400 ;  /* 0x0000040000057882 */ /* 0x000fe20000000000 */
[----:B------:R-:W-:Y:S01]  /*05b0*/  UMOV UR4, 0x1 ;  /* 0x0000000100047882 */ /* 0x000fe20000000000 */
[----:B------:R-:W-:Y:S02]  /*05c0*/  ULEA UR5, UR37, UR5, 0x18 ;  /* 0x0000000525057291 */ /* 0x000fe4000f8ec0ff */
[----:B------:R-:W-:-:S04]  /*05d0*/  UIADD3 UR6, UPT, UPT, -UR4, 0x100000, URZ ;  /* 0x0010000004067890 */ /* 0x000fc8000fffe1ff */
[----:B------:R-:W-:Y:S02]  /*05e0*/  USHF.L.U32 UR7, UR6, 0xb, URZ ;  /* 0x0000000b06077899 */ /* 0x000fe400080006ff */
[----:B------:R-:W-:Y:S01]  /*05f0*/  USHF.L.U32 UR6, UR6, 0x1, URZ ;  /* 0x0000000106067899 */ /* 0x000fe200080006ff */
[----:B------:R-:W3:Y:S11]  /*0600*/  FENCE.VIEW.ASYNC.S ;  /* 0x00000000000073c6 */ /* 0x000ef60000000000 */
[----:B---3--:R3:W4:Y:S01]  /*0610*/  SYNCS.EXCH.64 URZ, [UR5], UR6 ;  /* 0x0000000605ff75b2 */ /* 0x0087220008000100 */
[----:B------:R3:W1:Y:S01]  /*0620*/  SYNCS.EXCH.64 URZ, [UR5+0x48], UR6 ;  /* 0x0000480605ff75b2 */ /* 0x0006620008000100 */
        /* <DEDUP_REMOVED lines=15> */
[----:B------:R3:W1:Y:S02]  /*0720*/  SYNCS.EXCH.64 URZ, [UR5+0x88], UR6 ;  /* 0x0000880605ff75b2 */ /* 0x0006640008000100 */
[----:B---3--:R-:W-:Y:S01]  /*0730*/  NOP ;  /* 0x0000000000007918 */ /* 0x008fe20000000000 */
.L_x_10:
[----:B------:R-:W-:Y:S05]  /*0740*/  BSYNC.RECONVERGENT B0 ;  /* 0x0000000000007941 */ /* 0x000fea0003800200 */
.L_x_9:
[----:B------:R-:W3:Y:S01]  /*0750*/  SHFL.IDX PT, R0, R96, RZ, 0x1f ;  /* 0x00001fff60007589 */ /* 0x000ee200000e0000 */
[----:B------:R-:W-:Y:S01]  /*0760*/  NOP ;  /* 0x0000000000007918 */ /* 0x000fe20000000000 */
[----:B---3--:R-:W-:-:S13]  /*0770*/  ISETP.NE.AND P0, PT, R0, 0x1, PT ;  /* 0x000000010000780c */ /* 0x008fda0003f05270 */
[----:B------:R-:W-:Y:S05]  /*0780*/  @P0 BRA `(.L_x_11) ;  /* 0x00000000004c0947 */ /* 0x000fea0003800000 */
[----:B------:R-:W-:Y:S01]  /*0790*/  UMOV UR6, 0x400 ;  /* 0x0000040000067882 */ /* 0x000fe20000000000 */
[----:B------:R-:W-:Y:S01]  /*07a0*/  UMOV UR5, 0x20 ;  /* 0x0000002000057882 */ /* 0x000fe20000000000 */
[----:B------:R-:W-:Y:S01]  /*07b0*/  UMOV UR4, 0x80 ;  /* 0x0000008000047882 */ /* 0x000fe20000000000 */
[----:B------:R-:W-:Y:S02]  /*07c0*/  ULEA UR6, UR37, UR6, 0x18 ;  /* 0x0000000625067291 */ /* 0x000fe4000f8ec0ff */
[----:B------:R-:W-:-:S04]  /*07d0*/  UIADD3 UR12, UPT, UPT, -UR5, 0x100000, URZ ;  /* 0x00100000050c7890 */ /* 0x000fc8000fffe1ff */
[----:B------:R-:W-:Y:S02]  /*07e0*/  USHF.L.U32 UR13, UR12, 0xb, URZ ;  /* 0x0000000b0c0d7899 */ /* 0x000fe400080006ff */
[----:B------:R-:W-:Y:S02]  /*07f0*/  USHF.L.U32 UR12, UR12, 0x1, URZ ;  /* 0x000000010c0c7899 */ /* 0x000fe400080006ff */
[----:B------:R-:W-:-:S04]  /*0800*/  UIADD3 UR4, UPT, UPT, -UR4, 0x100000, URZ ;  /* 0x0010000004047890 */ /* 0x000fc8000fffe1ff */
[----:B------:R-:W-:Y:S02]  /*0810*/  USHF.L.U32 UR5, UR4, 0xb, URZ ;  /* 0x0000000b04057899 */ /* 0x000fe400080006ff */
[----:B------:R-:W-:Y:S01]  /*0820*/  USHF.L.U32 UR4, UR4, 0x1, URZ ;  /* 0x0000000104047899 */ /* 0x000fe200080006ff */
[----:B------:R-:W-:Y:S01]  /*0830*/  ELECT P0, URZ, PT ;  /* 0x0000000000ff782f */ /* 0x000fe20003800000 */
[----:B------:R-:W3:Y:S02]  /*0840*/  FENCE.VIEW.ASYNC.S ;  /* 0x00000000000073c6 */ /* 0x000ee40000000000 */
[----:B---3--:R3:W1:Y:S08]  /*0850*/  SYNCS.EXCH.64 URZ, [UR6+0x90], UR12 ;  /* 0x0000900c06ff75b2 */ /* 0x0086700008000100 */
[----:B------:R3:W1:Y:S01]  /*0860*/  SYNCS.EXCH.64 URZ, [UR6+0xa8], UR4 ;  /* 0x0000a80406ff75b2 */ /* 0x0006620008000100 */
[----:B------:R3:W1:Y:S01]  /*0870*/  SYNCS.EXCH.64 URZ, [UR6+0x98], UR12 ;  /* 0x0000980c06ff75b2 */ /* 0x0006620008000100 */
[----:B------:R3:W1:Y:S01]  /*0880*/  SYNCS.EXCH.64 URZ, [UR6+0xb0], UR4 ;  /* 0x0000b00406ff75b2 */ /* 0x0006620008000100 */
[----:B------:R3:W1:Y:S01]  /*0890*/  SYNCS.EXCH.64 URZ, [UR6+0xa0], UR12 ;  /* 0x0000a00c06ff75b2 */ /* 0x0006620008000100 */
[----:B------:R3:W1:Y:S01]  /*08a0*/  SYNCS.EXCH.64 URZ, [UR6+0xb8], UR4 ;  /* 0x0000b80406ff75b2 */ /* 0x0006620008000100 */
[----:B------:R-:W-:Y:S01]  /*08b0*/  NOP ;  /* 0x0000000000007918 */ /* 0x000fe20000000000 */
.L_x_11:
[----:B------:R-:W2:Y:S01]  /*08c0*/  SHFL.IDX PT, R0, R96, RZ, 0x1f ;  /* 0x00001fff60007589 */ /* 0x000ea200000e0000 */
[----:B------:R-:W-:Y:S01]  /*08d0*/  NOP ;  /* 0x0000000000007918 */ /* 0x000fe20000000000 */
[----:B--2---:R-:W-:-:S13]  /*08e0*/  ISETP.NE.AND P0, PT, R0, 0x3, PT ;  /* 0x000000030000780c */ /* 0x004fda0003f05270 */
[----:B------:R-:W-:Y:S05]  /*08f0*/  @P0 BRA `(.L_x_12) ;  /* 0x00000000002c0947 */ /* 0x000fea0003800000 */
[----:B---3--:R-:W-:Y:S01]  /*0900*/  UMOV UR5, 0x400 ;  /* 0x0000040000057882 */ /* 0x008fe20000000000 */
[----:B------:R-:W-:Y:S01]  /*0910*/  UMOV UR4, 0x20 ;  /* 0x0000002000047882 */ /* 0x000fe20000000000 */
[----:B------:R-:W-:Y:S02]  /*0920*/  ULEA UR5, UR37, UR5, 0x18 ;  /* 0x0000000525057291 */ /* 0x000fe4000f8ec0ff */
[----:B------:R-:W-:-:S04]  /*0930*/  UIADD3 UR6, UPT, UPT, -UR4, 0x100000, URZ ;  /* 0x0010000004067890 */ /* 0x000fc8000fffe1ff */
[----:B------:R-:W-:Y:S02]  /*0940*/  USHF.L.U32 UR7, UR6, 0xb, URZ ;  /* 0x0000000b06077899 */ /* 0x000fe400080006ff */
[----:B------:R-:W-:Y:S01]  /*0950*/  USHF.L.U32 UR6, UR6, 0x1, URZ ;  /* 0x0000000106067899 */ /* 0x000fe200080006ff */
[----:B------:R-:W-:Y:S01]  /*0960*/  ELECT P0, URZ, PT ;  /* 0x0000000000ff782f */ /* 0x000fe20003800000 */
[----:B------:R-:W2:Y:S10]  /*0970*/  FENCE.VIEW.ASYNC.S ;  /* 0x00000000000073c6 */ /* 0x000eb40000000000 */
[----:B--2---:R2:W3:Y:S01]  /*0980*/  SYNCS.EXCH.64 URZ, [UR5+0xc0], UR6 ;  /* 0x0000c00605ff75b2 */ /* 0x0044e20008000100 */
[----:B------:R2:W1:Y:S01]  /*0990*/  SYNCS.EXCH.64 URZ, [UR5+0xc8], UR6 ;  /* 0x0000c80605ff75b2 */ /* 0x0004620008000100 */
[----:B------:R-:W-:Y:S01]  /*09a0*/  NOP ;  /* 0x0000000000007918 */ /* 0x000fe20000000000 */
.L_x_12:
[----:B------:R-:W4:Y:S01]  /*09b0*/  SHFL.IDX PT, R0, R96, RZ, 0x1f ;  /* 0x00001fff60007589 */ /* 0x000f2200000e0000 */
[----:B------:R-:W-:Y:S01]  /*09c0*/  NOP ;  /* 0x0000000000007918 */ /* 0x000fe20000000000 */
[----:B----4-:R-:W-:-:S13]  /*09d0*/  ISETP.NE.AND P0, PT, R0, 0x4, PT ;  /* 0x000000040000780c */ /* 0x010fda0003f05270 */
[----:B------:R-:W-:Y:S05]  /*09e0*/  @P0 BRA `(.L_x_13) ;  /* 0x0000000000480947 */ /* 0x000fea0003800000 */
[----:B--23--:R-:W-:Y:S01]  /*09f0*/  UMOV UR6, 0x1e0 ;  /* 0x000001e000067882 */ /* 0x00cfe20000000000 */
[----:B------:R-:W-:Y:S01]  /*0a00*/  UMOV UR5, 0x400 ;  /* 0x0000040000057882 */ /* 0x000fe20000000000 */
[----:B------:R-:W-:Y:S01]  /*0a10*/  USEL UR6, UR6, 0x1a0, UP5 ;  /* 0x000001a006067887 */ /* 0x000fe2000a800000 */
        /* <DEDUP_REMOVED lines=9> */
[----:B------:R-:W2:Y:S02]  /*0ab0*/  FENCE.VIEW.ASYNC.S ;  /* 0x00000000000073c6 */ /* 0x000ea40000000000 */
[----:B--2---:R4:W2:Y:S08]  /*0ac0*/  SYNCS.EXCH.64 URZ, [UR5+0xd0], UR12 ;  /* 0x0000d00c05ff75b2 */ /* 0x0048b00008000100 */
[----:B------:R4:W3:Y:S01]  /*0ad0*/  SYNCS.EXCH.64 URZ, [UR5+0xe0], UR6 ;  /* 0x0000e00605ff75b2 */ /* 0x0008e20008000100 */
[----:B------:R4:W1:Y:S01]  /*0ae0*/  SYNCS.EXCH.64 URZ, [UR5+0xd8], UR12 ;  /* 0x0000d80c05ff75b2 */ /* 0x0008620008000100 */
[----:B------:R4:W1:Y:S02]  /*0af0*/  SYNCS.EXCH.64 URZ, [UR5+0xe8], UR6 ;  /* 0x0000e80605ff75b2 */ /* 0x0008640008000100 */
[----:B----4-:R-:W-:Y:S01]  /*0b00*/  NOP ;  /* 0x0000000000007918 */ /* 0x010fe20000000000 */
.L_x_13:
[----:B------:R-:W4:Y:S01]  /*0b10*/  SHFL.IDX PT, R0, R96, RZ, 0x1f ;  /* 0x00001fff60007589 */ /* 0x000f2200000e0000 */
[----:B------:R-:W-:Y:S01]  /*0b20*/  NOP ;  /* 0x0000000000007918 */ /* 0x000fe20000000000 */
[----:B----4-:R-:W-:-:S13]  /*0b30*/  ISETP.NE.AND P0, PT, R0, 0x5, PT ;  /* 0x000000050000780c */ /* 0x010fda0003f05270 */
[----:B------:R-:W-:Y:S05]  /*0b40*/  @P0 BRA `(.L_x_14) ;  /* 0x0000000000540947 */ /* 0x000fea0003800000 */
[----:B--23--:R-:W-:Y:S01]  /*0b50*/  UMOV UR6, 0x400 ;  /* 0x0000040000067882 */ /* 0x00cfe20000000000 */
        /* <DEDUP_REMOVED lines=14> */
[----:B------:R4:W1:Y:S01]  /*0c40*/  SYNCS.EXCH.64 URZ, [UR6+0x118], UR4 ;  /* 0x0001180406ff75b2 */ /* 0x0008620008000100 */
[----:B------:R4:W1:Y:S01]  /*0c50*/  SYNCS.EXCH.64 URZ, [UR6+0x100], UR12 ;  /* 0x0001000c06ff75b2 */ /* 0x0008620008000100 */
[----:B------:R4:W1:Y:S01]  /*0c60*/  SYNCS.EXCH.64 URZ, [UR6+0x120], UR4 ;  /* 0x0001200406ff75b2 */ /* 0x0008620008000100 */
[----:B------:R4:W1:Y:S01]  /*0c70*/  SYNCS.EXCH.64 URZ, [UR6+0x108], UR12 ;  /* 0x0001080c06ff75b2 */ /* 0x0008620008000100 */
[----:B------:R4:W1:Y:S02]  /*0c80*/  SYNCS.EXCH.64 URZ, [UR6+0x128], UR4 ;  /* 0x0001280406ff75b2 */ /* 0x0008640008000100 */
[----:B----4-:R-:W-:Y:S01]  /*0c90*/  NOP ;  /* 0x0000000000007918 */ /* 0x010fe20000000000 */
.L_x_14:
[----:B------:R-:W4:Y:S01]  /*0ca0*/  SHFL.IDX PT, R0, R96, RZ, 0x1f ;  /* 0x00001fff60007589 */ /* 0x000f2200000e0000 */
[----:B------:R-:W-:Y:S01]  /*0cb0*/  ISETP.NE.OR P1, PT, RZ, UR10, !P1 ;  /* 0x0000000aff007c0c */ /* 0x000fe2000cf25670 */
[----:B------:R-:W-:Y:S01]  /*0cc0*/  NOP ;  /* 0x0000000000007918 */ /* 0x000fe20000000000 */
[----:B----4-:R-:W-:-:S13]  /*0cd0*/  ISETP.NE.AND P0, PT, R0, 0x3, PT ;  /* 0x000000030000780c */ /* 0x010fda0003f05270 */
[----:B------:R-:W-:Y:S05]  /*0ce0*/  @P0 BRA `(.L_x_15) ;  /* 0x0000000000340947 */ /* 0x000fea0003800000 */
[----:B--23--:R-:W-:Y:S01]  /*0cf0*/  UMOV UR5, 0x400 ;  /* 0x0000040000057882 */ /* 0x00cfe20000000000 */
[----:B------:R-:W-:Y:S01]  /*0d00*/  UMOV UR4, 0x20 ;  /* 0x0000002000047882 */ /* 0x000fe20000000000 */
[----:B------:R-:W-:Y:S02]  /*0d10*/  ULEA UR5, UR37, UR5, 0x18 ;  /* 0x0000000525057291 */ /* 0x000fe4000f8ec0ff */
[----:B------:R-:W-:-:S04]  /*0d20*/  UIADD3 UR6, UPT, UPT, -UR4, 0x100000, URZ ;  /* 0x0010000004067890 */ /* 0x000fc8000fffe1ff */
[----:B------:R-:W-:Y:S02]  /*0d30*/  USHF.L.U32 UR7, UR6, 0xb, URZ ;  /* 0x0000000b06077899 */ /* 0x000fe400080006ff */
[----:B------:R-:W-:Y:S01]  /*0d40*/  USHF.L.U32 UR6, UR6, 0x1, URZ ;  /* 0x0000000106067899 */ /* 0x000fe200080006ff */
[----:B------:R-:W-:Y:S01]  /*0d50*/  ELECT P0, URZ, PT ;  /* 0x0000000000ff782f */ /* 0x000fe20003800000 */
[----:B------:R-:W2:Y:S10]  /*0d60*/  FENCE.VIEW.ASYNC.S ;  /* 0x00000000000073c6 */ /* 0x000eb40000000000 */
[----:B--2---:R4:W2:Y:S01]  /*0d70*/  SYNCS.EXCH.64 URZ, [UR5+0x130], UR6 ;  /* 0x0001300605ff75b2 */ /* 0x0048a20008000100 */
[----:B------:R4:W3:Y:S01]  /*0d80*/  SYNCS.EXCH.64 URZ, [UR5+0x140], UR6 ;  /* 0x0001400605ff75b2 */ /* 0x0008e20008000100 */
[----:B------:R4:W1:Y:S01]  /*0d90*/  SYNCS.EXCH.64 URZ, [UR5+0x138], UR6 ;  /* 0x0001380605ff75b2 */ /* 0x0008620008000100 */
[----:B------:R4:W1:Y:S02]  /*0da0*/  SYNCS.EXCH.64 URZ, [UR5+0x148], UR6 ;  /* 0x0001480605ff75b2 */ /* 0x0008640008000100 */
[----:B----4-:R-:W-:Y:S01]  /*0db0*/  NOP ;  /* 0x0000000000007918 */ /* 0x010fe20000000000 */
.L_x_15:
[----:B------:R-:W-:Y:S01]  /*0dc0*/  VOTEU.ALL UP1, P1 ;  /* 0x0000000000ff7886 */ /* 0x000fe20000820000 */
[----:B--23--:R-:W2:Y:S01]  /*0dd0*/  LDCU UR5, c[0x0][0x36c] ;  /* 0x00006d80ff0577ac */ /* 0x00cea20008000800 */
[----:B------:R-:W-:Y:S01]  /*0de0*/  NOP ;  /* 0x0000000000007918 */ /* 0x000fe20000000000 */
[----:B------:R-:W-:Y:S01]  /*0df0*/  LOP3.LUT R10, R105, 0x1f, RZ, 0xc0, !PT ;  /* 0x0000001f690a7812 */ /* 0x000fe200078ec0ff */
[----:B------:R-:W-:Y:S01]  /*0e00*/  UMOV UR6, 0x20 ;  /* 0x0000002000067882 */ /* 0x000fe20000000000 */
[----:B------:R-:W-:Y:S01]  /*0e10*/  @!UP1 UMOV UR4, 0x400 ;  /* 0x0000040000049882 */ /* 0x000fe20000000000 */
[----:B------:R-:W-:-:S04]  /*0e20*/  @!UP1 UIADD3 UR6, UPT, UPT, -UR6, 0x100000, URZ ;  /* 0x0010000006069890 */ /* 0x000fc8000fffe1ff */
[----:B------:R-:W-:Y:S02]  /*0e30*/  @!UP1 USHF.L.U32 UR7, UR6, 0xb, URZ ;  /* 0x0000000b06079899 */ /* 0x000fe400080006ff */
[----:B------:R-:W-:Y:S02]  /*0e40*/  @!UP1 USHF.L.U32 UR6, UR6, 0x1, URZ ;  /* 0x0000000106069899 */ /* 0x000fe400080006ff */
[----:B------:R-:W-:Y:S01]  /*0e50*/  @!UP1 ULEA UR4, UR37, UR4, 0x18 ;  /* 0x0000000425049291 */ /* 0x000fe2000f8ec0ff */
[----:B------:R-:W-:Y:S01]  /*0e60*/  VOTEU.ALL UP1, P1 ;  /* 0x0000000000ff7886 */ /* 0x000fe20000820000 */
[----:B------:R-:W-:Y:S01]  /*0e70*/  UISETP.NE.AND UP4, UPT, UR10, URZ, UPT ;  /* 0x000000ff0a00728c */ /* 0x000fe2000bf85270 */
[----:B------:R-:W3:Y:S09]  /*0e80*/  FENCE.VIEW.ASYNC.S ;  /* 0x00000000000073c6 */ /* 0x000ef20000000000 */
[----:B---3--:R3:W4:Y:S01]  /*0e90*/  @!UP1 SYNCS.EXCH.64 URZ, [UR4+0x150], UR6 ;  /* 0x0001500604ff95b2 */ /* 0x0087220008000100 */
[----:B--2---:R-:W-:-:S09]  /*0ea0*/  UISETP.EQ.U32.AND UP1, UPT, UR5, 0x1, UPT ;  /* 0x000000010500788c */ /* 0x004fd2000bf22070 */
[----:B------:R-:W-:Y:S05]  /*0eb0*/  BRA.U !UP1, `(.L_x_16) ;  /* 0x0000000109087547 */ /* 0x000fea000b800000 */
[----:B-1--4-:R-:W-:Y:S01]  /*0ec0*/  UCGABAR_ARV ;  /* 0x00000000000079c7 */ /* 0x012fe20008000000 */
[----:B------:R-:W-:Y:S05]  /*0ed0*/  BRA `(.L_x_17) ;  /* 0x0000000000047947 */ /* 0x000fea0003800000 */
.L_x_16:
[----:B-1--4-:R-:W-:Y:S01]  /*0ee0*/  NOP ;  /* 0x0000000000007918 */ /* 0x012fe20000000000 */
.L_x_17:
[----:B------:R-:W1:Y:S01]  /*0ef0*/  S2R R15, SR_CTAID.Y ;  /* 0x00000000000f7919 */ /* 0x000e620000002600 */
[----:B------:R-:W-:-:S05]  /*0f00*/  CS2R.32 R91, SR_CgaSize ;  /* 0x00000000005b7805 */ /* 0x000fca0000008a00 */
[----:B------:R-:W-:-:S05]  /*0f10*/  IMAD R91, R91, -0xa0, RZ ;  /* 0xffffff605b5b7824 */ /* 0x000fca00078e02ff */
[----:B---3--:R-:W-:-:S14]  /*0f20*/  R2UR UR4, R91 ;  /* 0x000000005b0472ca */ /* 0x008fdc00000e0000 */
[----:B------:R-:W2:Y:S01]  /*0f30*/  LDCU UR4, c[0x0][UR4+0x2b4] ;  /* 0x00005680040477ac */ /* 0x000ea20008000800 */
[----:B------:R-:W-:-:S05]  /*0f40*/  CS2R.32 R0, SR_CgaSize ;  /* 0x0000000000007805 */ /* 0x000fca0000008a00 */
[----:B------:R-:W-:-:S06]  /*0f50*/  IMAD R0, R0, -0xa0, RZ ;  /* 0xffffff6000007824 */ /* 0x000fcc00078e02ff */
[----:B------:R-:W3:Y:S01]  /*0f60*/  LDC R0, c[0x0][R0+0x2a4] ;  /* 0x0000a90000007b82 */ /* 0x000ee20000000800 */
[----:B------:R-:W-:Y:S01]  /*0f70*/  PRMT R8, RZ, 0x7610, R8 ;  /* 0x00007610ff087816 */ /* 0x000fe20000000008 */
[----:B------:R-:W4:Y:S01]  /*0f80*/  S2R R9, SR_CTAID.X ;  /* 0x0000000000097919 */ /* 0x000f220000002500 */
[----:B------:R-:W-:-:S05]  /*0f90*/  CS2R.32 R91, SR_CgaSize ;  /* 0x00000000005b7805 */ /* 0x000fca0000008a00 */
[----:B------:R-:W-:-:S05]  /*0fa0*/  IMAD R91, R91, -0xa0, RZ ;  /* 0xffffff605b5b7824 */ /* 0x000fca00078e02ff */
[----:B------:R-:W-:-:S14]  /*0fb0*/  R2UR UR5, R91 ;  /* 0x000000005b0572ca */ /* 0x000fdc00000e0000 */
[----:B------:R-:W3:Y:S01]  /*0fc0*/  LDCU UR5, c[0x0][UR5+0x2b0] ;  /* 0x00005600050577ac */ /* 0x000ee20008000800 */
[----:B------:R-:W-:Y:S01]  /*0fd0*/  UISETP.NE.AND UP2, UPT, UR10, 0x2, UPT ;  /* 0x000000020a00788c */ /* 0x000fe2000bf45270 */
[----:B------:R-:W2:Y:S01]  /*0fe0*/  LDC R11, c[0x0][0xb24] ;  /* 0x0002c900ff0b7b82 */ /* 0x000ea20000000800 */
[----:B------:R-:W-:-:S05]  /*0ff0*/  CS2R.32 R2, SR_CgaSize ;  /* 0x0000000000027805 */ /* 0x000fca0000008a00 */
[----:B------:R-:W-:-:S06]  /*1000*/  IMAD R2, R2, -0xa0, RZ ;  /* 0xffffff6002027824 */ /* 0x000fcc00078e02ff */
[----:B------:R-:W3:Y:S08]  /*1010*/  LDC R2, c[0x0][R2+0x2a0] ;  /* 0x0000a80002027b82 */ /* 0x000ef00000000800 */
[----:B------:R-:W3:Y:S01]  /*1020*/  LDC R37, c[0x0][0xb24] ;  /* 0x0002c900ff257b82 */ /* 0x000ee20000000800 */
[----:B-1----:R-:W-:-:S07]  /*1030*/  I2FP.F32.U32 R90, R15 ;  /* 0x0000000f005a7245 */ /* 0x002fce0000201000 */
[----:B------:R-:W1:Y:S01]  /*1040*/  S2UR UR36, SR_CTAID.Z ;  /* 0x00000000002479c3 */ /* 0x000e620000002700 */
[----:B--2---:R-:W-:Y:S01]  /*1050*/  ISETP.GE.AND P0, PT, R11, 0x1, PT ;  /* 0x000000010b00780c */ /* 0x004fe20003f06270 */
[----:B----4-:R-:W-:Y:S01]  /*1060*/  IMAD.MOV.U32 R14, RZ, RZ, R9 ;  /* 0x000000ffff0e7224 */ /* 0x010fe200078e0009 */
[----:B------:R-:W-:Y:S01]  /*1070*/  I2FP.F32.U32 R91, R9 ;  /* 0x00000009005b7245 */ /* 0x000fe20000201000 */
[----:B------:R-:W-:Y:S01]  /*1080*/  FMUL R90, R90, UR4 ;  /* 0x000000045a5a7c20 */ /* 0x000fe20008400000 */
[----:B------:R-:W2:Y:S03]  /*1090*/  LDCU UR4, c[0x0][0xb30] ;  /* 0x00016600ff0477ac */ /* 0x000ea60008000800 */
[----:B---3--:R-:W-:Y:S02]  /*10a0*/  FMUL R91, R91, UR5 ;  /* 0x000000055b5b7c20 */ /* 0x008fe40008400000 */
[----:B------:R-:W3:Y:S08]  /*10b0*/  F2I.U32.TRUNC.NTZ R90, R90 ;  /* 0x0000005a005a7305 */ /* 0x000ef0000020f000 */
[----:B------:R-:W4:Y:S01]  /*10c0*/  F2I.U32.TRUNC.NTZ R91, R91 ;  /* 0x0000005b005b7305 */ /* 0x000f22000020f000 */
[----:B--2---:R-:W-:Y:S01]  /*10d0*/  UISETP.NE.AND UP3, UPT, UR4, 0x1, UPT ;  /* 0x000000010400788c */ /* 0x004fe2000bf65270 */
[----:B---3--:R-:W-:-:S05]  /*10e0*/  IADD3 R90, PT, PT, -R90, RZ, RZ ;  /* 0x000000ff5a5a7210 */ /* 0x008fca0007ffe1ff */
[----:B------:R-:W-:Y:S01]  /*10f0*/  IMAD R90, R0, R90, R15 ;  /* 0x0000005a005a7224 */ /* 0x000fe200078e020f */
[----:B------:R-:W-:Y:S01]  /*1100*/  PRMT R0, RZ, 0x7610, R0 ;  /* 0x00007610ff007816 */ /* 0x000fe20000000000 */
[----:B----4-:R-:W-:-:S04]  /*1110*/  IMAD.MOV R91, RZ, RZ, -R91 ;  /* 0x000000ffff5b7224 */ /* 0x010fc800078e0a5b */
[----:B------:R-:W-:Y:S01]  /*1120*/  IMAD R91, R2, R91, R9 ;  /* 0x0000005b025b7224 */ /* 0x000fe200078e0209 */
[----:B-1----:R-:W-:Y:S06]  /*1130*/  BRA.U UP4, `(.L_x_18) ;  /* 0x0000000104247547 */ /* 0x002fec000b800000 */
[----:B------:R-:W-:Y:S01]  /*1140*/  ISETP.NE.AND P1, PT, R90, RZ, PT ;  /* 0x000000ff5a00720c */ /* 0x000fe20003f25270 */
[----:B------:R-:W-:Y:S01]  /*1150*/  IMAD.MOV.U32 R0, RZ, RZ, 0x3 ;  /* 0x00000003ff007424 */ /* 0x000fe200078e00ff */
[C---:B------:R-:W-:Y:S02]  /*1160*/  LOP3.LUT R2, R91.reuse, 0xfffffffe, RZ, 0xc0, !PT ;  /* 0xfffffffe5b027812 */ /* 0x040fe400078ec0ff */
[----:B------:R-:W-:Y:S02]  /*1170*/  ISETP.LT.U32.OR P1, PT, R91, 0x2, !P1 ;  /* 0x000000025b00780c */ /* 0x000fe40004f21470 */
[----:B------:R-:W-:Y:S02]  /*1180*/  SHF.L.U32 R0, R0, R2, RZ ;  /* 0x0000000200007219 */ /* 0x000fe400000006ff */
[----:B------:R-:W-:Y:S02]  /*1190*/  SEL R4, RZ, 0x1, !P1 ;  /* 0x00000001ff047807 */ /* 0x000fe40004800000 */
[----:B------:R-:W-:-:S05]  /*11a0*/  SEL R3, RZ, 0x2, !P1 ;  /* 0x00000002ff037807 */ /* 0x000fca0004800000 */
[----:B------:R-:W-:-:S05]  /*11b0*/  IMAD.IADD R3, R4, 0x1, R3 ;  /* 0x0000000104037824 */ /* 0x000fca00078e0203 */
[----:B------:R-:W-:Y:S02]  /*11c0*/  PRMT R8, R3, 0x7610, R8 ;  /* 0x0000761003087816 */ /* 0x000fe40000000008 */
.L_x_18:
[----:B------:R-:W-:Y:S05]  /*11d0*/  @!P0 BRA `(.L_x_19) ;  /* 0x0000000000b88947 */ /* 0x000fea0003800000 */
[----:B------:R-:W1:Y:S01]  /*11e0*/  LDC.64 R4, c[0x0][0xb18] ;  /* 0x0002c600ff047b82 */ /* 0x000e620000000a00 */
[----:B------:R-:W-:-:S07]  /*11f0*/  ISETP.NE.AND P0, PT, R11, 0x1, PT ;  /* 0x000000010b00780c */ /* 0x000fce0003f05270 */
[----:B------:R-:W2:Y:S08]  /*1200*/  LDC R14, c[0x0][0xb0c] ;  /* 0x0002c300ff0e7b82 */ /* 0x000eb00000000800 */
[----:B------:R-:W3:Y:S08]  /*1210*/  LDC R16, c[0x0][0x370] ;  /* 0x0000dc00ff107b82 */ /* 0x000ef00000000800 */
[----:B------:R-:W4:Y:S01]  /*1220*/  LDC R13, c[0x0][0x374] ;  /* 0x0000dd00ff0d7b82 */ /* 0x000f220000000800 */
[----:B-1----:R-:W-:-:S07]  /*1230*/  ISETP.NE.AND P1, PT, R4, 0x1, PT ;  /* 0x000000010400780c */ /* 0x002fce0003f25270 */
[----:B------:R-:W3:Y:S01]  /*1240*/  LDC.64 R6, c[0x0][0xb10] ;  /* 0x0002c400ff067b82 */ /* 0x000ee20000000a00 */
[----:B--2---:R-:W-:-:S07]  /*1250*/  ISETP.NE.AND P2, PT, R14, 0x1, PT ;  /* 0x000000010e00780c */ /* 0x004fce0003f45270 */
[----:B------:R-:W1:Y:S08]  /*1260*/  LDC R12, c[0x0][0xb20] ;  /* 0x0002c800ff0c7b82 */ /* 0x000e700000000800 */
[----:B------:R-:W2:Y:S01]  /*1270*/  LDC.64 R2, c[0x0][0xb28] ;  /* 0x0002ca00ff027b82 */ /* 0x000ea20000000a00 */
[----:B----4-:R-:W-:-:S04]  /*1280*/  IMAD.HI.U32 R17, R13, R5, RZ ;  /* 0x000000050d117227 */ /* 0x010fc800078e00ff */
[----:B------:R-:W-:-:S04]  /*1290*/  IMAD.HI.U32 R5, R15, R5, RZ ;  /* 0x000000050f057227 */ /* 0x000fc800078e00ff */
[----:B---3--:R-:W-:-:S05]  /*12a0*/  IMAD.HI.U32 R18, R16, R6, RZ ;  /* 0x0000000610127227 */ /* 0x008fca00078e00ff */
[-C--:B------:R-:W-:Y:S01]  /*12b0*/  @P2 SHF.R.U32.HI R16, RZ, R7.reuse, R18 ;  /* 0x00000007ff102219 */ /* 0x080fe20000011612 */
[----:B------:R-:W-:Y:S01]  /*12c0*/  IMAD.HI.U32 R18, R9, R6, RZ ;  /* 0x0000000609127227 */ /* 0x000fe200078e00ff */
[-C--:B-1----:R-:W-:Y:S02]  /*12d0*/  @P1 SHF.R.U32.HI R13, RZ, R12.reuse, R17 ;  /* 0x0000000cff0d1219 */ /* 0x082fe40000011611 */
[----:B------:R-:W-:Y:S02]  /*12e0*/  SHF.R.U32.HI R5, RZ, R12, R5 ;  /* 0x0000000cff057219 */ /* 0x000fe40000011605 */
[----:B------:R-:W-:Y:S02]  /*12f0*/  SHF.R.U32.HI R18, RZ, R7, R18 ;  /* 0x00000007ff127219 */ /* 0x000fe40000011612 */
[----:B------:R-:W-:Y:S01]  /*1300*/  SEL R5, R15, R5, !P1 ;  /* 0x000000050f057207 */ /* 0x000fe20004800000 */
[----:B--2---:R-:W-:Y:S01]  /*1310*/  IMAD.HI.U32 R17, R13, R2, RZ ;  /* 0x000000020d117227 */ /* 0x004fe200078e00ff */
[----:B------:R-:W-:-:S03]  /*1320*/  SEL R18, R9, R18, !P2 ;  /* 0x0000001209127207 */ /* 0x000fc60005000000 */
[----:B------:R-:W-:Y:S01]  /*1330*/  IMAD.HI.U32 R6, R16, R2, RZ ;  /* 0x0000000210067227 */ /* 0x000fe200078e00ff */
[----:B------:R-:W-:-:S04]  /*1340*/  @P0 SHF.R.U32.HI R13, RZ, R3, R17 ;  /* 0x00000003ff0d0219 */ /* 0x000fc80000011611 */
[----:B------:R-:W-:Y:S01]  /*1350*/  @P0 SHF.R.U32.HI R16, RZ, R3, R6 ;  /* 0x00000003ff100219 */ /* 0x000fe20000011606 */
[----:B------:R-:W-:-:S04]  /*1360*/  IMAD R13, R13, R11, RZ ;  /* 0x0000000b0d0d7224 */ /* 0x000fc800078e02ff */
[----:B------:R-:W-:Y:S01]  /*1370*/  IMAD R6, R16, R11, RZ ;  /* 0x0000000b10067224 */ /* 0x000fe200078e02ff */
[----:B------:R-:W-:-:S04]  /*1380*/  ISETP.GE.AND P1, PT, R5, R13, PT ;  /* 0x0000000d0500720c */ /* 0x000fc80003f26270 */
[----:B------:R-:W-:Y:S01]  /*1390*/  ISETP.GE.OR P1, PT, R18, R6, P1 ;  /* 0x000000061200720c */ /* 0x000fe20000f26670 */
[----:B------:R-:W-:-:S05]  /*13a0*/  IMAD.HI.U32 R6, R5, R2, RZ ;  /* 0x0000000205067227 */ /* 0x000fca00078e00ff */
[----:B------:R-:W-:-:S04]  /*13b0*/  SHF.R.U32.HI R6, RZ, R3, R6 ;  /* 0x00000003ff067219 */ /* 0x000fc80000011606 */
[----:B------:R-:W-:-:S03]  /*13c0*/  SEL R6, R5, R6, !P0 ;  /* 0x0000000605067207 */ /* 0x000fc60004000000 */
[----:B------:R-:W-:Y:S01]  /*13d0*/  @!P1 IMAD.HI.U32 R7, R18, R2, RZ ;  /* 0x0000000212079227 */ /* 0x000fe200078e00ff */
[----:B------:R-:W-:-:S04]  /*13e0*/  IADD3 R2, PT, PT, -R6, RZ, RZ ;  /* 0x000000ff06027210 */ /* 0x000fc80007ffe1ff */
[----:B------:R-:W-:Y:S01]  /*13f0*/  @!P1 SHF.R.U32.HI R3, RZ, R3, R7 ;  /* 0x00000003ff039219 */ /* 0x000fe20000011607 */
[----:B------:R-:W-:Y:S01]  /*1400*/  IMAD R2, R11, R2, R5 ;  /* 0x000000020b027224 */ /* 0x000fe200078e0205 */
[----:B------:R-:W-:Y:S02]  /*1410*/  IADD3 R7, PT, PT, -R5, RZ, RZ ;  /* 0x000000ff05077210 */ /* 0x000fe40007ffe1ff */
[----:B------:R-:W-:-:S03]  /*1420*/  @!P1 SEL R3, R18, R3, !P0 ;  /* 0x0000000312039207 */ /* 0x000fc60004000000 */
[----:B------:R-:W-:Y:S02]  /*1430*/  IMAD R7, R4, R7, R15 ;  /* 0x0000000704077224 */ /* 0x000fe400078e020f */
[--C-:B------:R-:W-:Y:S02]  /*1440*/  @!P1 IMAD.IADD R6, R6, 0x1, -R3.reuse ;  /* 0x0000000106069824 */ /* 0x100fe400078e0a03 */
[----:B------:R-:W-:Y:S01]  /*1450*/  @!P1 IMAD R3, R2, R16, R3 ;  /* 0x0000001002039224 */ /* 0x000fe200078e0203 */
[----:B------:R-:W-:Y:S01]  /*1460*/  IADD3 R2, PT, PT, -R18, RZ, RZ ;  /* 0x000000ff12027210 */ /* 0x000fe20007ffe1ff */
[----:B------:R-:W-:Y:S02]  /*1470*/  @!P1 IMAD R5, R6, R11, R18 ;  /* 0x0000000b06059224 */ /* 0x000fe400078e0212 */
[----:B------:R-:W-:Y:S02]  /*1480*/  @!P1 IMAD.MOV.U32 R18, RZ, RZ, R3 ;  /* 0x000000ffff129224 */ /* 0x000fe400078e0003 */
[----:B------:R-:W-:-:S02]  /*1490*/  IMAD R2, R14, R2, R9 ;  /* 0x000000020e027224 */ /* 0x000fc400078e0209 */
[----:B------:R-:W-:Y:S02]  /*14a0*/  IMAD R15, R5, R4, R7 ;  /* 0x00000004050f7224 */ /* 0x000fe400078e0207 */
[----:B------:R-:W-:Y:S02]  /*14b0*/  IMAD R14, R18, R14, R2 ;  /* 0x0000000e120e7224 */ /* 0x000fe400078e0202 */
.L_x_19:
[----:B------:R-:W-:Y:S05]  /*14c0*/  BRA.U UP3, `(.L_x_20) ;  /* 0x0000000103407547 */ /* 0x000fea000b800000 */
[----:B------:R-:W1:Y:S08]  /*14d0*/  LDC.64 R4, c[0x0][0xb10] ;  /* 0x0002c400ff047b82 */ /* 0x000e700000000a00 */
[----:B------:R-:W2:Y:S08]  /*14e0*/  LDC.64 R2, c[0x0][0xb18] ;  /* 0x0002c600ff027b82 */ /* 0x000eb00000000a00 */
[----:B------:R-:W3:Y:S08]  /*14f0*/  LDC R6, c[0x0][0xb20] ;  /* 0x0002c800ff067b82 */ /* 0x000ef00000000800 */
[----:B------:R-:W4:Y:S01]  /*1500*/  LDC R7, c[0x0][0xb0c] ;  /* 0x0002c300ff077b82 */ /* 0x000f220000000800 */
[----:B-1----:R-:W-:-:S05]  /*1510*/  IMAD.HI.U32 R4, R14, R4, RZ ;  /* 0x000000040e047227 */ /* 0x002fca00078e00ff */
[----:B------:R-:W-:Y:S01]  /*1520*/  SHF.R.U32.HI R4, RZ, R5, R4 ;  /* 0x00000005ff047219 */ /* 0x000fe20000011604 */
[----:B--2---:R-:W-:Y:S01]  /*1530*/  IMAD.HI.U32 R3, R15, R3, RZ ;  /* 0x000000030f037227 */ /* 0x004fe200078e00ff */
[----:B------:R-:W-:-:S04]  /*1540*/  ISETP.NE.AND P0, PT, R2, 0x1, PT ;  /* 0x000000010200780c */ /* 0x000fc80003f05270 */
[----:B---3--:R-:W-:-:S04]  /*1550*/  SHF.R.U32.HI R3, RZ, R6, R3 ;  /* 0x00000006ff037219 */ /* 0x008fc80000011603 */
[----:B------:R-:W-:Y:S02]  /*1560*/  SEL R3, R15, R3, !P0 ;  /* 0x000000030f037207 */ /* 0x000fe40004000000 */
[----:B----4-:R-:W-:-:S04]  /*1570*/  ISETP.NE.AND P1, PT, R7, 0x1, PT ;  /* 0x000000010700780c */ /* 0x010fc80003f25270 */
[----:B------:R-:W-:-:S05]  /*1580*/  SEL R5, R14, R4, !P1 ;  /* 0x000000040e057207 */ /* 0x000fca0004800000 */
[----:B------:R-:W-:Y:S02]  /*1590*/  IMAD.IADD R4, R3, 0x1, -R5 ;  /* 0x0000000103047824 */ /* 0x000fe400078e0a05 */
[----:B------:R-:W-:Y:S02]  /*15a0*/  IMAD.IADD R3, R5, 0x1, -R3 ;  /* 0x0000000105037824 */ /* 0x000fe400078e0a03 */
[----:B------:R-:W-:Y:S02]  /*15b0*/  IMAD R14, R4, R7, R14 ;  /* 0x00000007040e7224 */ /* 0x000fe400078e020e */
[----:B------:R-:W-:Y:S02]  /*15c0*/  IMAD R15, R3, R2, R15 ;  /* 0x00000002030f7224 */ /* 0x000fe400078e020f */
.L_x_20:
[----:B------:R-:W-:Y:S05]  /*15d0*/  BRA.U !UP1, `(.L_x_21) ;  /* 0x00000001090c7547 */ /* 0x000fea000b800000 */
[----:B------:R-:W-:Y:S01]  /*15e0*/  UCGABAR_WAIT ;  /* 0x0000000000007dc7 */ /* 0x000fe20008000000 */
[----:B------:R-:W-:Y:S01]  /*15f0*/  CCTL.IVALL ;  /* 0x00000000ff00798f */ /* 0x000fe20002000000 */
[----:B------:R-:W-:Y:S05]  /*1600*/  BRA `(.L_x_22) ;  /* 0x0000000000047947 */ /* 0x000fea0003800000 */
.L_x_21:
[----:B------:R-:W-:Y:S06]  /*1610*/  BAR.SYNC.DEFER_BLOCKING 0x0 ;  /* 0x0000000000007b1d */ /* 0x000fec0000010000 */
.L_x_22:
[----:B------:R-:W-:Y:S05]  /*1620*/  BRA.U UP2, `(.L_x_23) ;  /* 0x0000001502647547 */ /* 0x000fea000b800000 */
[----:B------:R-:W1:Y:S01]  /*1630*/  LDCU UR22, c[0x0][0x38c] ;  /* 0x00007180ff1677ac */ /* 0x000e620008000800 */
[----:B------:R-:W2:Y:S01]  /*1640*/  LDC R8, c[0x0][0x370] ;  /* 0x0000dc00ff087b82 */ /* 0x000ea20000000800 */
[----:B------:R-:W-:Y:S01]  /*1650*/  PLOP3.LUT P1, PT, PT, PT, UP5, 0x80, 0x8 ;  /* 0x000000000008781c */ /* 0x000fe20003f2f058 */
[C---:B------:R-:W-:Y:S01]  /*1660*/  IMAD.SHL.U32 R18, R9.reuse, 0x80, RZ ;  /* 0x0000008009127824 */ /* 0x040fe200078e00ff */
[----:B------:R-:W-:Y:S01]  /*1670*/  UISETP.NE.AND UP1, UPT, UR10, URZ, UPT ;  /* 0x000000ff0a00728c */ /* 0x000fe2000bf25270 */
[----:B------:R-:W-:Y:S01]  /*1680*/  ISETP.NE.AND P4, PT, R10, RZ, P5 ;  /* 0x000000ff0a00720c */ /* 0x000fe20002f85270 */
[----:B------:R-:W-:Y:S01]  /*1690*/  IMAD.MOV.U32 R17, RZ, RZ, 0x1 ;  /* 0x00000001ff117424 */ /* 0x000fe200078e00ff */
[----:B------:R-:W-:Y:S01]  /*16a0*/  LOP3.LUT R19, R9, 0x1, RZ, 0xc0, !PT ;  /* 0x0000000109137812 */ /* 0x000fe200078ec0ff */
[----:B------:R-:W-:Y:S01]  /*16b0*/  IMAD.MOV.U32 R16, RZ, RZ, RZ ;  /* 0x000000ffff107224 */ /* 0x000fe200078e00ff */
[----:B------:R-:W3:Y:S01]  /*16c0*/  LDC R0, c[0x0][0x374] ;  /* 0x0000dd00ff007b82 */ /* 0x000ee20000000800 */
[----:B------:R-:W-:-:S02]  /*16d0*/  PLOP3.LUT P1, PT, P1, PT, PT, 0x8, 0x80 ;  /* 0x000000000080781c */ /* 0x000fc40000f2e170 */
[----:B------:R-:W-:Y:S01]  /*16e0*/  CS2R R12, SRZ ;  /* 0x00000000000c7805 */ /* 0x000fe2000001ff00 */
[----:B------:R-:W-:Y:S01]  /*16f0*/  IMAD.MOV.U32 R11, RZ, RZ, 0x1 ;  /* 0x00000001ff0b7424 */ /* 0x000fe200078e00ff */
[----:B------:R-:W4:Y:S01]  /*1700*/  LDCU.64 UR26, c[0x0][0x348] ;  /* 0x00006900ff1a77ac */ /* 0x000f220008000a00 */
[----:B------:R-:W-:Y:S02]  /*1710*/  USEL UR14, UR14, 0x2, UP1 ;  /* 0x000000020e0e7887 */ /* 0x000fe40008800000 */
[----:B-1----:R-:W-:Y:S01]  /*1720*/  UIADD3 UR4, UPT, UPT, UR22, 0x3f, URZ ;  /* 0x0000003f16047890 */ /* 0x002fe2000fffe0ff */
[----:B------:R-:W-:-:S03]  /*1730*/  UMOV UR15, URZ ;  /* 0x000000ff000f7c82 */ /* 0x000fc60008000000 */
[----:B------:R-:W-:-:S04]  /*1740*/  USHF.R.S32.HI UR24, URZ, 0x1f, UR4 ;  /* 0x0000001fff187899 */ /* 0x000fc80008011404 */
[----:B------:R-:W-:Y:S02]  /*1750*/  ULEA.HI UR24, UR24, UR4, URZ, 0x6 ;  /* 0x0000000418187291 */ /* 0x000fe4000f8f30ff */
[----:B------:R-:W-:Y:S02]  /*1760*/  UIADD3 UR4, UPT, UPT, UR22, -0x1, URZ ;  /* 0xffffffff16047890 */ /* 0x000fe4000fffe0ff */
[----:B------:R-:W-:Y:S02]  /*1770*/  USHF.R.S32.HI UR24, URZ, 0x6, UR24 ;  /* 0x00000006ff187899 */ /* 0x000fe40008011418 */
[----:B------:R-:W-:Y:S02]  /*1780*/  UISETP.GE.U32.AND UP2, UPT, UR4, -0x7f, UPT ;  /* 0xffffff810400788c */ /* 0x000fe4000bf46070 */
[----:B------:R-:W-:Y:S02]  /*1790*/  UISETP.LT.U32.AND UP0, UPT, UR24, 0x9, UPT ;  /* 0x000000091800788c */ /* 0x000fe4000bf01070 */
[----:B------:R-:W-:-:S02]  /*17a0*/  UIADD3 UR22, UPT, UPT, UR22, 0x7e, URZ ;  /* 0x0000007e16167890 */ /* 0x000fc4000fffe0ff */
[----:B------:R-:W-:-:S04]  /*17b0*/  USEL UR23, UR24, 0x9, UP0 ;  /* 0x0000000918177887 */ /* 0x000fc80008000000 */
[----:B------:R-:W-:Y:S02]  /*17c0*/  UIADD3 UR13, UPT, UPT, UR23, -0x1, URZ ;  /* 0xffffffff170d7890 */ /* 0x000fe4000fffe0ff */
[----:B------:R-:W-:Y:S02]  /*17d0*/  @UP2 UIADD3 UR13, UPT, UPT, UR23, URZ, URZ ;  /* 0x000000ff170d2290 */ /* 0x000fe4000fffe0ff */
[----:B------:R-:W-:Y:S02]  /*17e0*/  UIADD3 UR21, UPT, UPT, UR24, -UR23, URZ ;  /* 0x8000001718157290 */ /* 0x000fe4000fffe0ff */
[----:B------:R-:W-:Y:S02]  /*17f0*/  UIADD3 UR7, UPT, UPT, UR13, 0x1, URZ ;  /* 0x000000010d077890 */ /* 0x000fe4000fffe0ff */
[----:B--2-4-:R-:W-:-:S12]  /*1800*/  UIADD3 UR13, UPT, UPT, -UR13, URZ, URZ ;  /* 0x000000ff0d0d7290 */ /* 0x014fd8000fffe1ff */
.L_x_43:
[----:B------:R-:W-:Y:S01]  /*1810*/  UISETP.NE.AND UP0, UPT, UR37, URZ, UPT ;  /* 0x000000ff2500728c */ /* 0x000fe2000bf05270 */
[----:B------:R-:W1:Y:S08]  /*1820*/  S2UR UR37, SR_CgaCtaId ;  /* 0x00000000002579c3 */ /* 0x000e700000008800 */
[----:B------:R-:W-:Y:S05]  /*1830*/  BRA.U UP0, `(.L_x_24) ;  /* 0x0000000100347547 */ /* 0x000fea000b800000 */
[----:B------:R-:W2:Y:S01]  /*1840*/  S2R R2, SR_CgaCtaId ;  /* 0x0000000000027919 */ /* 0x000ea20000008800 */
[----:B------:R-:W-:-:S04]  /*1850*/  MOV R3, 0x400 ;  /* 0x0000040000037802 */ /* 0x000fc80000000f00 */
[----:B--2---:R-:W-:Y:S02]  /*1860*/  LEA R2, R2, R3, 0x18 ;  /* 0x0000000302027211 */ /* 0x004fe400078ec0ff */
[----:B------:R-:W-:-:S03]  /*1870*/  SHF.L.U32 R3, R11, 0x1f, RZ ;  /* 0x0000001f0b037819 */ /* 0x000fc600000006ff */
[----:B------:R-:W-:-:S04]  /*1880*/  IMAD R2, R12, 0x8, R2 ;  /* 0x000000080c027824 */ /* 0x000fc800078e0202 */
[----:B------:R-:W2:Y:S02]  /*1890*/  SYNCS.PHASECHK.TRANS64.TRYWAIT P0, [R2+URZ+0x140], R3 ;  /* 0x00014003020075a7 */ /* 0x000ea400080011ff */
[----:B--2---:R-:W-:Y:S05]  /*18a0*/  @!P0 BRA `(.L_x_25) ;  /* 0x0000007000608947 */ /* 0x004fea0003800000 */
.L_x_146:
[----:B------:R-:W-:Y:S01]  /*18b0*/  VIADD R12, R12, 0x1 ;  /* 0x000000010c0c7836 */ /* 0x000fe20000000000 */
[----:B------:R2:W-:Y:S04]  /*18c0*/  SYNCS.ARRIVE.TRANS64.A1T0 RZ, [R2+URZ+0x130], RZ ;  /* 0x000130ff02ff79a7 */ /* 0x0005e800081000ff */
[----:B------:R-:W-:-:S04]  /*18d0*/  ISETP.NE.AND P0, PT, R12, 0x2, PT ;  /* 0x000000020c00780c */ /* 0x000fc80003f05270 */
[----:B------:R-:W-:Y:S02]  /*18e0*/  SEL R12, R12, RZ, P0 ;  /* 0x000000ff0c0c7207 */ /* 0x000fe40000000000 */
[----:B--2---:R-:W-:-:S04]  /*18f0*/  SEL R2, RZ, 0x1, P0 ;  /* 0x00000001ff027807 */ /* 0x004fc80000000000 */
[----:B------:R-:W-:-:S07]  /*1900*/  LOP3.LUT R11, R11, R2, RZ, 0x3c, !PT ;  /* 0x000000020b0b7212 */ /* 0x000fce00078e3cff */
.L_x_24:
[----:B------:R-:W-:Y:S01]  /*1910*/  UMOV UR4, 0x400 ;  /* 0x0000040000047882 */ /* 0x000fe20000000000 */
[----:B------:R-:W-:Y:S01]  /*1920*/  SHF.L.U32 R2, R17, 0x1f, RZ ;  /* 0x0000001f11027819 */ /* 0x000fe200000006ff */
[----:B-1----:R-:W-:Y:S01]  /*1930*/  ULEA UR4, UR37, UR4, 0x18 ;  /* 0x0000000425047291 */ /* 0x002fe2000f8ec0ff */
[----:B------:R-:W-:Y:S01]  /*1940*/  IMAD R15, R15, 0x2, R19 ;  /* 0x000000020f0f7824 */ /* 0x000fe200078e0213 */
[----:B------:R-:W-:Y:S01]  /*1950*/  UISETP.GE.U32.AND UP0, UPT, UR22, 0x7f, UPT ;  /* 0x0000007f1600788c */ /* 0x000fe2000bf06070 */
[----:B------:R-:W-:Y:S01]  /*1960*/  R2UR UR35, R18 ;  /* 0x00000000122372ca */ /* 0x000fe200000e0000 */
[----:B------:R-:W-:Y:S02]  /*1970*/  ULEA UR5, UR15, UR4, 0x3 ;  /* 0x000000040f057291 */ /* 0x000fe4000f8e18ff */
[----:B------:R-:W-:Y:S01]  /*1980*/  R2UR UR11, R15 ;  /* 0x000000000f0b72ca */ /* 0x000fe200000e0000 */
[----:B------:R-:W-:-:S06]  /*1990*/  UMOV UR25, URZ ;  /* 0x000000ff00197c82 */ /* 0x000fcc0008000000 */
[----:B------:R1:W2:Y:S06]  /*19a0*/  SYNCS.PHASECHK.TRANS64.TRYWAIT P0, [UR5+0x48], R2 ;  /* 0x00004802ff0075a7 */ /* 0x0002ac0008001105 */
[----:B------:R-:W-:Y:S01]  /*19b0*/  UIMAD UR11, UR11, 0x30, URZ ;  /* 0x000000300b0b78a4 */ /* 0x000fe2000f8e02ff */
[----:B-1----:R-:W-:-:S05]  /*19c0*/  LEA.HI R2, R14, R14, RZ, 0x1 ;  /* 0x0000000e0e027211 */ /* 0x002fca00078f08ff */
[----:B------:R-:W-:-:S05]  /*19d0*/  IMAD.SHL.U32 R2, R2, 0x80, RZ ;  /* 0x0000008002027824 */ /* 0x000fca00078e00ff */
[----:B------:R-:W-:-:S04]  /*19e0*/  LOP3.LUT R2, R2, 0xffffff00, RZ, 0xc0, !PT ;  /* 0xffffff0002027812 */ /* 0x000fc800078ec0ff */
[----:B------:R-:W-:-:S13]  /*19f0*/  R2UR UR5, R2 ;  /* 0x00000000020572ca */ /* 0x000fda00000e0000 */
[----:B------:R-:W-:Y:S01]  /*1a00*/  ULOP3.LUT UR35, UR5, 0x80, UR35, 0xf8, !UPT ;  /* 0x0000008005237892 */ /* 0x000fe2000f8ef823 */
[----:B------:R-:W-:Y:S11]  /*1a10*/  BRA.U !UP0, `(.L_x_26) ;  /* 0x0000000108c07547 */ /* 0x000ff6000b800000 */
[----:B------:R-:W-:Y:S01]  /*1a20*/  UMOV UR16, UR13 ;  /* 0x0000000d00107c82 */ /* 0x000fe20008000000 */
[----:B------:R-:W-:Y:S01]  /*1a30*/  UMOV UR6, UR15 ;  /* 0x0000000f00067c82 */ /* 0x000fe20008000000 */
[----:B------:R-:W-:-:S05]  /*1a40*/  UMOV UR34, URZ ;  /* 0x000000ff00227c82 */ /* 0x000fca0008000000 */
.L_x_32:
[----:B------:R-:W-:Y:S01]  /*1a50*/  @P5 MOV R3, 0xb000 ;  /* 0x0000b00000035802 */ /* 0x000fe20000000f00 */
[----:B------:R-:W-:Y:S01]  /*1a60*/  ULEA UR33, UR6, UR4, 0x3 ;  /* 0x0000000406217291 */ /* 0x000fe2000f8e18ff */
[----:B-12-4-:R-:W-:Y:S11]  /*1a70*/  @P0 BRA `(.L_x_27) ;  /* 0x00000000000c0947 */ /* 0x016ff60003800000 */
[----:B------:R-:W-:Y:S04]  /*1a80*/  SHF.L.U32 R4, R17, 0x1f, RZ ;  /* 0x0000001f11047819 */ /* 0x000fe800000006ff */
[----:B------:R-:W1:Y:S02]  /*1a90*/  SYNCS.PHASECHK.TRANS64.TRYWAIT P0, [UR33+0x48], R4 ;  /* 0x00004804ff0075a7 */ /* 0x000e640008001121 */
[----:B-1----:R-:W-:Y:S05]  /*1aa0*/  @!P0 BRA `(.L_x_28) ;  /* 0x0000006c00f48947 */ /* 0x002fea0003800000 */
.L_x_27:
[----:B------:R2:W-:Y:S01]  /*1ab0*/  @P5 SYNCS.ARRIVE.TRANS64 RZ, [UR33], R3 ;  /* 0x00000003ffff59a7 */ /* 0x0005e20008000021 */
[----:B------:R-:W-:Y:S02]  /*1ac0*/  ULOP3.LUT UR5, UR14, 0x2, URZ, 0xfc, !UPT ;  /* 0x000000020e057892 */ /* 0x000fe4000f8efcff */
[----:B------:R-:W-:Y:S02]  /*1ad0*/  UIADD3 UR16, UPT, UPT, UR16, 0x1, URZ ;  /* 0x0000000110107890 */ /* 0x000fe4000fffe0ff */
[----:B------:R-:W-:Y:S02]  /*1ae0*/  UISETP.NE.AND UP0, UPT, UR5, 0x2, UPT ;  /* 0x000000020500788c */ /* 0x000fe4000bf05270 */
[----:B------:R-:W-:Y:S07]  /*1af0*/  UISETP.NE.AND UP2, UPT, UR16, 0x1, UPT ;  /* 0x000000011000788c */ /* 0x000fee000bf45270 */
[----:B------:R-:W-:Y:S05]  /*1b00*/  BRA.U UP0, `(.L_x_29) ;  /* 0x0000000100047547 */ /* 0x000fea000b800000 */
[----:B------:R-:W-:Y:S05]  /*1b10*/  BPT.TRAP 0x1 ;  /* 0x000000040000795c */ /* 0x000fea0000300000 */
.L_x_29:
[----:B------:R-:W-:Y:S04]  /*1b20*/  BSSY.RECONVERGENT B0, `(.L_x_30) ;  /* 0x0000003000007945 */ /* 0x000fe80003800200 */
[----:B------:R-:W-:Y:S05]  /*1b30*/  @!P4 BRA `(.L_x_31) ;  /* 0x000000000004c947 */ /* 0x000fea0003800000 */
[----:B------:R-:W-:Y:S05]  /*1b40*/  BPT.TRAP 0x1 ;  /* 0x000000040000795c */ /* 0x000fea0000300000 */
.L_x_31:
[----:B------:R-:W-:Y:S05]  /*1b50*/  BSYNC.RECONVERGENT B0 ;  /* 0x0000000000007941 */ /* 0x000fea0003800200 */
.L_x_30:
[----:B------:R-:W-:Y:S02]  /*1b60*/  UIADD3 UR15, UPT, UPT, UR6, 0x1, URZ ;  /* 0x00000001060f7890 */ /* 0x000fe4000fffe0ff */
[----:B------:R-:W-:Y:S02]  /*1b70*/  UIADD3 UR18, UP1, UPT, UR26, 0x80, URZ ;  /* 0x000000801a127890 */ /* 0x000fe4000ff3e0ff */
[----:B------:R-:W-:Y:S02]  /*1b80*/  UISETP.NE.AND UP0, UPT, UR15, 0x9, UPT ;  /* 0x000000090f00788c */ /* 0x000fe4000bf05270 */
[----:B------:R-:W-:Y:S02]  /*1b90*/  ULEA UR32, UR6, UR4, 0xe ;  /* 0x0000000406207291 */ /* 0x000fe4000f8e70ff */
[----:B------:R-:W-:Y:S02]  /*1ba0*/  USEL UR9, URZ, 0x1, UP0 ;  /* 0x00000001ff097887 */ /* 0x000fe40008000000 */
[----:B------:R-:W-:Y:S02]  /*1bb0*/  USEL UR15, UR15, URZ, UP0 ;  /* 0x000000ff0f0f7287 */ /* 0x000fe40008000000 */
[----:B------:R-:W-:Y:S02]  /*1bc0*/  ULOP3.LUT UR33, UR33, 0xfefffff8, URZ, 0xc0, !UPT ;  /* 0xfefffff821217892 */ /* 0x000fe4000f8ec0ff */
[----:B------:R-:W-:Y:S01]  /*1bd0*/  ULEA UR8, UR15, UR4, 0x3 ;  /* 0x000000040f087291 */ /* 0x000fe2000f8e18ff */
[----:B------:R-:W-:Y:S01]  /*1be0*/  LOP3.LUT R17, R17, UR9, RZ, 0x3c, !PT ;  /* 0x0000000911117c12 */ /* 0x000fe2000f8e3cff */
[----:B------:R-:W-:Y:S02]  /*1bf0*/  UIADD3.X UR19, UPT, UPT, URZ, UR27, URZ, UP1, !UPT ;  /* 0x0000001bff137290 */ /* 0x000fe40008ffe4ff */
[----:B------:R-:W-:Y:S01]  /*1c00*/  UIADD3 UR32, UPT, UPT, UR32, 0x6400, URZ ;  /* 0x0000640020207890 */ /* 0x000fe2000fffe0ff */
[----:B-1----:R-:W-:Y:S01]  /*1c10*/  SHF.L.U32 R2, R17, 0x1f, RZ ;  /* 0x0000001f11027819 */ /* 0x002fe200000006ff */
[----:B------:R-:W-:Y:S01]  /*1c20*/  UIMAD UR5, UR6, 0x1800, UR4 ;  /* 0x00001800060578a4 */ /* 0x000fe2000f8e0204 */
[----:B------:R-:W-:Y:S02]  /*1c30*/  UMOV UR30, 0x0 ;  /* 0x00000000001e7882 */ /* 0x000fe40000000000 */
[----:B------:R1:W4:Y:S01]  /*1c40*/  SYNCS.PHASECHK.TRANS64.TRYWAIT P0, [UR8+0x48], R2 ;  /* 0x00004802ff0075a7 */ /* 0x0003220008001108 */
[----:B------:R-:W-:Y:S01]  /*1c50*/  UMOV UR31, 0x10000000 ;  /* 0x10000000001f7882 */ /* 0x000fe20000000000 */
[----:B------:R-:W-:Y:S02]  /*1c60*/  UIADD3 UR28, UP0, UPT, UR26, 0x180, URZ ;  /* 0x000001801a1c7890 */ /* 0x000fe4000ff1e0ff */
[----:B------:R2:W-:Y:S01]  /*1c70*/  UTMALDG.3D.2CTA [UR32], [UR18], desc[UR30] ;  /* 0x00001e20120075b4 */ /* 0x0005e20008211000 */
[----:B------:R-:W-:Y:S02]  /*1c80*/  UIADD3 UR8, UPT, UPT, UR5, 0x2a400, URZ ;  /* 0x0002a40005087890 */ /* 0x000fe4000fffe0ff */
[----:B------:R-:W-:Y:S01]  /*1c90*/  UIADD3.X UR29, UPT, UPT, URZ, UR27, URZ, UP0, !UPT ;  /* 0x0000001bff1d7290 */ /* 0x000fe200087fe4ff */
[----:B------:R-:W-:Y:S01]  /*1ca0*/  UMOV UR10, UR34 ;  /* 0x00000022000a7c82 */ /* 0x000fe20008000000 */
[----:B------:R-:W-:Y:S01]  /*1cb0*/  UMOV UR12, UR36 ;  /* 0x00000024000c7c82 */ /* 0x000fe20008000000 */
[----:B------:R-:W-:Y:S01]  /*1cc0*/  UMOV UR9, UR33 ;  /* 0x0000002100097c82 */ /* 0x000fe20008000000 */
[----:B------:R-:W-:Y:S01]  /*1cd0*/  UMOV UR25, UR7 ;  /* 0x0000000700197c82 */ /* 0x000fe20008000000 */
[----:B------:R-:W-:Y:S04]  /*1ce0*/  UMOV UR6, UR15 ;  /* 0x0000000f00067c82 */ /* 0x000fe80008000000 */
[----:B------:R1:W-:Y:S01]  /*1cf0*/  UTMALDG.3D.2CTA [UR8], [UR28], desc[UR30] ;  /* 0x00001e081c0075b4 */ /* 0x0003e20008211000 */
[----:B--2---:R-:W-:Y:S01]  /*1d00*/  UIADD3 UR34, UPT, UPT, UR34, 0x40, URZ ;  /* 0x0000004022227890 */ /* 0x004fe2000fffe0ff */
[----:B------:R-:W-:Y:S11]  /*1d10*/  BRA.U UP2, `(.L_x_32) ;  /* 0xfffffffd024c7547 */ /* 0x000ff6000b83ffff */
.L_x_26:
[----:B------:R-:W-:Y:S01]  /*1d20*/  ULEA UR5, UR15, UR4, 0x3 ;  /* 0x000000040f057291 */ /* 0x000fe2000f8e18ff */
[----:B-1----:R-:W-:Y:S01]  /*1d30*/  SHF.L.U32 R2, R17, 0x1f, RZ ;  /* 0x0000001f11027819 */ /* 0x002fe200000006ff */
[----:B------:R-:W-:Y:S01]  /*1d40*/  @!P1 SYNCS.ARRIVE.TRANS64.A1T0 RZ, [UR4+0xc8], RZ ;  /* 0x0000c8ffffff99a7 */ /* 0x000fe20008100004 */
[----:B------:R-:W-:-:S06]  /*1d50*/  UISETP.GT.AND UP0, UPT, UR24, UR23, UPT ;  /* 0x000000171800728c */ /* 0x000fcc000bf04270 */
[----:B--2-4-:R1:W2:Y:S03]  /*1d60*/  SYNCS.PHASECHK.TRANS64.TRYWAIT P0, [UR5+0x48], R2 ;  /* 0x00004802ff0075a7 */ /* 0x0142a60008001105 */
[----:B------:R-:W-:Y:S05]  /*1d70*/  BRA.U !UP0, `(.L_x_33) ;  /* 0x0000000108c07547 */ /* 0x000fea000b800000 */
[----:B------:R-:W-:Y:S01]  /*1d80*/  UIADD3 UR28, UPT, UPT, UR21, UR25, URZ ;  /* 0x00000019151c7290 */ /* 0x000fe2000fffe0ff */
[----:B------:R-:W-:-:S11]  /*1d90*/  UMOV UR6, UR15 ;  /* 0x0000000f00067c82 */ /* 0x000fd60008000000 */
.L_x_39:
[----:B--2---:R-:W-:Y:S01]  /*1da0*/  @P5 MOV R3, 0xb000 ;  /* 0x0000b00000035802 */ /* 0x004fe20000000f00 */
[----:B------:R-:W-:Y:S01]  /*1db0*/  ULEA UR17, UR6, UR4, 0x3 ;  /* 0x0000000406117291 */ /* 0x000fe2000f8e18ff */
[----:B-12---:R-:W-:Y:S11]  /*1dc0*/  @P0 BRA `(.L_x_34) ;  /* 0x00000000000c0947 */ /* 0x006ff60003800000 */
[----:B------:R-:W-:Y:S04]  /*1dd0*/  SHF.L.U32 R4, R17, 0x1f, RZ ;  /* 0x0000001f11047819 */ /* 0x000fe800000006ff */
[----:B------:R-:W2:Y:S02]  /*1de0*/  SYNCS.PHASECHK.TRANS64.TRYWAIT P0, [UR17+0x48], R4 ;  /* 0x00004804ff0075a7 */ /* 0x000ea40008001111 */
[----:B--2---:R-:W-:Y:S05]  /*1df0*/  @!P0 BRA `(.L_x_35) ;  /* 0x0000006c00388947 */ /* 0x004fea0003800000 */
.L_x_34:
[----:B------:R2:W-:Y:S01]  /*1e00*/  @P5 SYNCS.ARRIVE.TRANS64 RZ, [UR17], R3 ;  /* 0x00000003ffff59a7 */ /* 0x0005e20008000011 */
[----:B------:R-:W-:Y:S04]  /*1e10*/  ULOP3.LUT UR5, UR14, 0x2, URZ, 0xfc, !UPT ;  /* 0x000000020e057892 */ /* 0x000fe8000f8efcff */
[----:B------:R-:W-:Y:S09]  /*1e20*/  UISETP.NE.AND UP0, UPT, UR5, 0x2, UPT ;  /* 0x000000020500788c */ /* 0x000ff2000bf05270 */
[----:B------:R-:W-:Y:S05]  /*1e30*/  BRA.U UP0, `(.L_x_36) ;  /* 0x0000000100047547 */ /* 0x000fea000b800000 */
[----:B------:R-:W-:Y:S05]  /*1e40*/  BPT.TRAP 0x1 ;  /* 0x000000040000795c */ /* 0x000fea0000300000 */
.L_x_36:
[----:B------:R-:W-:Y:S04]  /*1e50*/  BSSY.RECONVERGENT B0, `(.L_x_37) ;  /* 0x0000003000007945 */ /* 0x000fe80003800200 */
[----:B------:R-:W-:Y:S05]  /*1e60*/  @!P4 BRA `(.L_x_38) ;  /* 0x000000000004c947 */ /* 0x000fea0003800000 */
[----:B------:R-:W-:Y:S05]  /*1e70*/  BPT.TRAP 0x1 ;  /* 0x000000040000795c */ /* 0x000fea0000300000 */
.L_x_38:
[----:B------:R-:W-:Y:S05]  /*1e80*/  BSYNC.RECONVERGENT B0 ;  /* 0x0000000000007941 */ /* 0x000fea0003800200 */
.L_x_37:
[----:B------:R-:W-:Y:S02]  /*1e90*/  UIADD3 UR15, UPT, UPT, UR6, 0x1, URZ ;  /* 0x00000001060f7890 */ /* 0x000fe4000fffe0ff */
[----:B------:R-:W-:Y:S02]  /*1ea0*/  ULEA UR16, UR6, UR4, 0xe ;  /* 0x0000000406107291 */ /* 0x000fe4000f8e70ff */
[----:B------:R-:W-:Y:S02]  /*1eb0*/  UISETP.NE.AND UP0, UPT, UR15, 0x9, UPT ;  /* 0x000000090f00788c */ /* 0x000fe4000bf05270 */
[----:B------:R-:W-:Y:S02]  /*1ec0*/  UIADD3 UR38, UP1, UPT, UR26, 0x80, URZ ;  /* 0x000000801a267890 */ /* 0x000fe4000ff3e0ff */
[----:B------:R-:W-:Y:S02]  /*1ed0*/  USEL UR9, URZ, 0x1, UP0 ;  /* 0x00000001ff097887 */ /* 0x000fe40008000000 */
[----:B------:R-:W-:Y:S02]  /*1ee0*/  USEL UR15, UR15, URZ, UP0 ;  /* 0x000000ff0f0f7287 */ /* 0x000fe40008000000 */
[----:B------:R-:W-:Y:S02]  /*1ef0*/  ULOP3.LUT UR17, UR17, 0xfefffff8, URZ, 0xc0, !UPT ;  /* 0xfefffff811117892 */ /* 0x000fe4000f8ec0ff */
[----:B------:R-:W-:Y:S01]  /*1f00*/  ULEA UR8, UR15, UR4, 0x3 ;  /* 0x000000040f087291 */ /* 0x000fe2000f8e18ff */
[----:B------:R-:W-:Y:S01]  /*1f10*/  LOP3.LUT R17, R17, UR9, RZ, 0x3c, !PT ;  /* 0x0000000911117c12 */ /* 0x000fe2000f8e3cff */
[----:B------:R-:W-:Y:S02]  /*1f20*/  USHF.L.U32 UR18, UR25, 0x6, URZ ;  /* 0x0000000619127899 */ /* 0x000fe400080006ff */
[----:B------:R-:W-:Y:S01]  /*1f30*/  UIADD3 UR16, UPT, UPT, UR16, 0x6400, URZ ;  /* 0x0000640010107890 */ /* 0x000fe2000fffe0ff */
[----:B-1----:R-:W-:Y:S01]  /*1f40*/  SHF.L.U32 R2, R17, 0x1f, RZ ;  /* 0x0000001f11027819 */ /* 0x002fe200000006ff */
[----:B------:R-:W-:Y:S02]  /*1f50*/  UIADD3.X UR39, UPT, UPT, URZ, UR27, URZ, UP1, !UPT ;  /* 0x0000001bff277290 */ /* 0x000fe40008ffe4ff */
[----:B------:R-:W-:Y:S01]  /*1f60*/  UIMAD UR5, UR6, 0x1800, UR4 ;  /* 0x00001800060578a4 */ /* 0x000fe2000f8e0204 */
[----:B------:R4:W1:Y:S01]  /*1f70*/  SYNCS.PHASECHK.TRANS64.TRYWAIT P0, [UR8+0x48], R2 ;  /* 0x00004802ff0075a7 */ /* 0x0008620008001108 */
[----:B------:R-:W-:Y:S02]  /*1f80*/  UIADD3 UR32, UP0, UPT, UR26, 0x180, URZ ;  /* 0x000001801a207890 */ /* 0x000fe4000ff1e0ff */
[----:B------:R-:W-:Y:S01]  /*1f90*/  UIADD3 UR8, UPT, UPT, UR5, 0x2a400, URZ ;  /* 0x0002a40005087890 */ /* 0x000fe2000fffe0ff */
[----:B------:R-:W-:Y:S01]  /*1fa0*/  UMOV UR30, 0x0 ;  /* 0x00000000001e7882 */ /* 0x000fe20000000000 */
[----:B------:R-:W-:Y:S01]  /*1fb0*/  UMOV UR31, 0x10000000 ;  /* 0x10000000001f7882 */ /* 0x000fe20000000000 */
[----:B------:R-:W-:Y:S01]  /*1fc0*/  UMOV UR19, UR35 ;  /* 0x0000002300137c82 */ /* 0x000fe20008000000 */
[----:B------:R-:W-:Y:S01]  /*1fd0*/  UMOV UR20, UR36 ;  /* 0x0000002400147c82 */ /* 0x000fe20008000000 */
[----:B------:R-:W-:Y:S01]  /*1fe0*/  UIADD3.X UR33, UPT, UPT, URZ, UR27, URZ, UP0, !UPT ;  /* 0x0000001bff217290 */ /* 0x000fe200087fe4ff */
[----:B------:R4:W-:Y:S01]  /*1ff0*/  UTMALDG.3D.2CTA [UR16], [UR38], desc[UR30] ;  /* 0x00001e10260075b4 */ /* 0x0009e20008211000 */
[----:B------:R-:W-:Y:S01]  /*2000*/  UIADD3 UR25, UPT, UPT, UR25, 0x1, URZ ;  /* 0x0000000119197890 */ /* 0x000fe2000fffe0ff */
[----:B------:R-:W-:Y:S01]  /*2010*/  UMOV UR12, UR36 ;  /* 0x00000024000c7c82 */ /* 0x000fe20008000000 */
[----:B------:R-:W-:Y:S01]  /*2020*/  UMOV UR9, UR17 ;  /* 0x0000001100097c82 */ /* 0x000fe20008000000 */
[----:B------:R-:W-:Y:S01]  /*2030*/  UMOV UR10, UR18 ;  /* 0x00000012000a7c82 */ /* 0x000fe20008000000 */
[----:B------:R-:W-:Y:S03]  /*2040*/  UISETP.NE.AND UP0, UPT, UR25, UR28, UPT ;  /* 0x0000001c1900728c */ /* 0x000fe6000bf05270 */
[----:B------:R4:W-:Y:S01]  /*2050*/  UTMALDG.3D.2CTA [UR8], [UR32], desc[UR30] ;  /* 0x00001e08200075b4 */ /* 0x0009e20008211000 */
[----:B------:R-:W-:Y:S05]  /*2060*/  UMOV UR6, UR15 ;  /* 0x0000000f00067c82 */ /* 0x000fea0008000000 */
[----:B----4-:R-:W-:Y:S05]  /*2070*/  BRA.U UP0, `(.L_x_39) ;  /* 0xfffffffd00487547 */ /* 0x010fea000b83ffff */
.L_x_33:
[C---:B-1----:R-:W-:Y:S01]  /*2080*/  LEA R2, R16.reuse, UR4, 0x3 ;  /* 0x0000000410027c11 */ /* 0x042fe2000f8e18ff */
[----:B------:R-:W-:Y:S01]  /*2090*/  NOP ;  /* 0x0000000000007918 */ /* 0x000fe20000000000 */
[----:B--2---:R-:W-:Y:S02]  /*20a0*/  SHF.L.U32 R3, R13, 0x1f, RZ ;  /* 0x0000001f0d037819 */ /* 0x004fe400000006ff */
[----:B------:R-:W-:Y:S02]  /*20b0*/  LEA R4, R16, UR4, 0x4 ;  /* 0x0000000410047c11 */ /* 0x000fe4000f8e20ff */
[----:B------:R-:W1:Y:S02]  /*20c0*/  SYNCS.PHASECHK.TRANS64.TRYWAIT P0, [R2+URZ+0xd0], R3 ;  /* 0x0000d003020075a7 */ /* 0x000e6400080011ff */
[----:B-1----:R-:W-:Y:S05]  /*20d0*/  @!P0 BRA `(.L_x_40) ;  /* 0x0000006800988947 */ /* 0x002fea0003800000 */
.L_x_149:
[----:B------:R-:W2:Y:S01]  /*20e0*/  LDS.128 R4, [R4+0x160] ;  /* 0x0001600004047984 */ /* 0x000ea20000000c00 */
[----:B------:R-:W-:Y:S01]  /*20f0*/  ISETP.GE.AND P0, PT, R37, 0x1, PT ;  /* 0x000000012500780c */ /* 0x000fe20003f06270 */
[----:B-1----:R-:W-:Y:S01]  /*2100*/  VIADD R2, R2, 0xe0 ;  /* 0x000000e002027836 */ /* 0x002fe20000000000 */
[----:B------:R-:W-:Y:S01]  /*2110*/  @!PT LDS RZ, [RZ] ;  /* 0x00000000fffff984 */ /* 0x000fe20000000800 */
[----:B------:R-:W-:Y:S01]  /*2120*/  @!PT LDS RZ, [RZ] ;  /* 0x00000000fffff984 */ /* 0x000fe20000000800 */
[----:B------:R-:W-:Y:S01]  /*2130*/  @!PT LDS RZ, [RZ] ;  /* 0x00000000fffff984 */ /* 0x000fe20000000800 */
[----:B------:R-:W-:Y:S01]  /*2140*/  @!PT LDS RZ, [RZ] ;  /* 0x00000000fffff984 */ /* 0x000fe20000000800 */
[----:B------:R1:W-:Y:S06]  /*2150*/  MEMBAR.ALL.CTA ;  /* 0x0000000000007992 */ /* 0x0003ec0000008000 */
[----:B-1----:R-:W1:Y:S01]  /*2160*/  FENCE.VIEW.ASYNC.S ;  /* 0x00000000000073c6 */ /* 0x002e620000000000 */
[----:B------:R-:W-:-:S04]  /*2170*/  PRMT R2, RZ, 0x654, R2 ;  /* 0x00000654ff027816 */ /* 0x000fc80000000002 */
[----:B-1----:R1:W-:Y:S01]  /*2180*/  SYNCS.ARRIVE.TRANS64.RED.A1T0 RZ, [R2+URZ], RZ ;  /* 0x000000ff02ff79a7 */ /* 0x0023e200081004ff */
[----:B--2---:R-:W-:-:S13]  /*2190*/  LOP3.LUT P2, RZ, R6, 0x1, RZ, 0xc0, !PT ;  /* 0x0000000106ff7812 */ /* 0x004fda000784c0ff */
[----:B------:R-:W-:Y:S01]  /*21a0*/  @P2 SHF.R.U32.HI R3, RZ, 0x10, R5 ;  /* 0x00000010ff032819 */ /* 0x000fe20000011605 */
[----:B------:R-:W-:Y:S01]  /*21b0*/  VOTEU.ANY UP0, P2 ;  /* 0x0000000000ff7886 */ /* 0x000fe20001000100 */
[----:B------:R-:W-:Y:S02]  /*21c0*/  @P2 MOV R10, R4 ;  /* 0x00000004000a2202 */ /* 0x000fe40000000f00 */
[----:B------:R-:W-:Y:S02]  /*21d0*/  @P2 R2UR.BROADCAST UR5, R3 ;  /* 0x00000000030522ca */ /* 0x000fe400008e0000 */
[----:B------:R-:W-:-:S11]  /*21e0*/  @P2 LOP3.LUT R9, R5, 0xffff, RZ, 0xc0, !PT ;  /* 0x0000ffff05092812 */ /* 0x000fd600078ec0ff */
[----:B------:R-:W-:Y:S01]  /*21f0*/  @UP0 UMOV UR36, UR5 ;  /* 0x0000000500240c82 */ /* 0x000fe20008000000 */
[----:B-1----:R-:W-:Y:S05]  /*2200*/  @!P0 BRA `(.L_x_41) ;  /* 0x0000000000b88947 */ /* 0x002fea0003800000 */
[----:B------:R-:W3:Y:S01]  /*2210*/  LDC.64 R4, c[0x0][0xb18] ;  /* 0x0002c600ff047b82 */ /* 0x000ee20000000a00 */
[----:B------:R-:W-:-:S07]  /*2220*/  ISETP.NE.AND P3, PT, R37, 0x1, PT ;  /* 0x000000012500780c */ /* 0x000fce0003f65270 */
[----:B------:R-:W1:Y:S08]  /*2230*/  LDC.64 R6, c[0x0][0xb10] ;  /* 0x0002c400ff067b82 */ /* 0x000e700000000a00 */
[----:B------:R-:W2:Y:S08]  /*2240*/  LDC R14, c[0x0][0xb20] ;  /* 0x0002c800ff0e7b82 */ /* 0x000eb00000000800 */
[----:B------:R-:W4:Y:S01]  /*2250*/  LDC R15, c[0x0][0xb0c] ;  /* 0x0002c300ff0f7b82 */ /* 0x000f220000000800 */
[----:B---3--:R-:W-:Y:S01]  /*2260*/  IMAD.HI.U32 R21, R0, R5, RZ ;  /* 0x0000000500157227 */ /* 0x008fe200078e00ff */
[----:B------:R-:W-:-:S03]  /*2270*/  ISETP.NE.AND P0, PT, R4, 0x1, PT ;  /* 0x000000010400780c */ /* 0x000fc60003f05270 */
[----:B------:R-:W-:-:S03]  /*2280*/  IMAD.HI.U32 R5, R9, R5, RZ ;  /* 0x0000000509057227 */ /* 0x000fc600078e00ff */
[----:B------:R-:W3:Y:S01]  /*2290*/  LDC.64 R2, c[0x0][0xb28] ;  /* 0x0002ca00ff027b82 */ /* 0x000ee20000000a00 */
[----:B-1----:R-:W-:-:S04]  /*22a0*/  IMAD.HI.U32 R22, R8, R6, RZ ;  /* 0x0000000608167227 */ /* 0x002fc800078e00ff */
[----:B------:R-:W-:Y:S01]  /*22b0*/  IMAD.HI.U32 R23, R10, R6, RZ ;  /* 0x000000060a177227 */ /* 0x000fe200078e00ff */
[----:B------:R-:W-:Y:S02]  /*22c0*/  SHF.R.U32.HI R22, RZ, R7, R22 ;  /* 0x00000007ff167219 */ /* 0x000fe40000011616 */
[-C--:B--2---:R-:W-:Y:S02]  /*22d0*/  SHF.R.U32.HI R21, RZ, R14.reuse, R21 ;  /* 0x0000000eff157219 */ /* 0x084fe40000011615 */
[----:B------:R-:W-:Y:S02]  /*22e0*/  SHF.R.U32.HI R5, RZ, R14, R5 ;  /* 0x0000000eff057219 */ /* 0x000fe40000011605 */
[----:B------:R-:W-:Y:S02]  /*22f0*/  SEL R21, R0, R21, !P0 ;  /* 0x0000001500157207 */ /* 0x000fe40004000000 */
[----:B------:R-:W-:Y:S02]  /*2300*/  SHF.R.U32.HI R23, RZ, R7, R23 ;  /* 0x00000007ff177219 */ /* 0x000fe40000011617 */
[----:B----4-:R-:W-:-:S02]  /*2310*/  ISETP.NE.AND P1, PT, R15, 0x1, PT ;  /* 0x000000010f00780c */ /* 0x010fc40003f25270 */
[----:B------:R-:W-:Y:S02]  /*2320*/  SEL R5, R9, R5, !P0 ;  /* 0x0000000509057207 */ /* 0x000fe40004000000 */
[----:B------:R-:W-:Y:S02]  /*2330*/  SEL R22, R8, R22, !P1 ;  /* 0x0000001608167207 */ /* 0x000fe40004800000 */
[----:B------:R-:W-:Y:S01]  /*2340*/  SEL R23, R10, R23, !P1 ;  /* 0x000000170a177207 */ /* 0x000fe20004800000 */
[----:B---3--:R-:W-:-:S04]  /*2350*/  IMAD.HI.U32 R20, R21, R2, RZ ;  /* 0x0000000215147227 */ /* 0x008fc800078e00ff */
        /* <DEDUP_REMOVED lines=10> */
[----:B------:R-:W-:-:S04]  /*2400*/  @!P0 IMAD.HI.U32 R7, R23, R2, RZ ;  /* 0x0000000217078227 */ /* 0x000fc800078e00ff */
[----:B------:R-:W-:Y:S01]  /*2410*/  IMAD.MOV R2, RZ, RZ, -R6 ;  /* 0x000000ffff027224 */ /* 0x000fe200078e0a06 */
[----:B------:R-:W-:Y:S02]  /*2420*/  @!P0 SHF.R.U32.HI R3, RZ, R3, R7 ;  /* 0x00000003ff038219 */ /* 0x000fe40000011607 */
[----:B------:R-:W-:Y:S01]  /*2430*/  IADD3 R7, PT, PT, -R5, RZ, RZ ;  /* 0x000000ff05077210 */ /* 0x000fe20007ffe1ff */
[----:B------:R-:W-:Y:S01]  /*2440*/  IMAD R2, R37, R2, R5 ;  /* 0x0000000225027224 */ /* 0x000fe200078e0205 */
        /* <DEDUP_REMOVED lines=10> */
.L_x_41:
[----:B------:R-:W1:Y:S02]  /*24f0*/  LDCU UR5, c[0x0][0xb30] ;  /* 0x00016600ff0577ac */ /* 0x000e640008000800 */
[----:B-1----:R-:W-:-:S09]  /*2500*/  UISETP.NE.AND UP0, UPT, UR5, 0x1, UPT ;  /* 0x000000010500788c */ /* 0x002fd2000bf05270 */
[----:B------:R-:W-:Y:S05]  /*2510*/  BRA.U UP0, `(.L_x_42) ;  /* 0x0000000100407547 */ /* 0x000fea000b800000 */
[----:B------:R-:W1:Y:S08]  /*2520*/  LDC.64 R4, c[0x0][0xb10] ;  /* 0x0002c400ff047b82 */ /* 0x000e700000000a00 */
[----:B------:R-:W2:Y:S08]  /*2530*/  LDC.64 R2, c[0x0][0xb18] ;  /* 0x0002c600ff027b82 */ /* 0x000eb00000000a00 */
[----:B------:R-:W4:Y:S08]  /*2540*/  LDC R6, c[0x0][0xb20] ;  /* 0x0002c800ff067b82 */ /* 0x000f300000000800 */
[----:B------:R-:W3:Y:S01]  /*2550*/  LDC R7, c[0x0][0xb0c] ;  /* 0x0002c300ff077b82 */ /* 0x000ee20000000800 */
[----:B-1----:R-:W-:-:S05]  /*2560*/  IMAD.HI.U32 R4, R10, R4, RZ ;  /* 0x000000040a047227 */ /* 0x002fca00078e00ff */
[----:B------:R-:W-:Y:S01]  /*2570*/  SHF.R.U32.HI R4, RZ, R5, R4 ;  /* 0x00000005ff047219 */ /* 0x000fe20000011604 */
[----:B--2---:R-:W-:Y:S01]  /*2580*/  IMAD.HI.U32 R3, R9, R3, RZ ;  /* 0x0000000309037227 */ /* 0x004fe200078e00ff */
[----:B------:R-:W-:-:S04]  /*2590*/  ISETP.NE.AND P0, PT, R2, 0x1, PT ;  /* 0x000000010200780c */ /* 0x000fc80003f05270 */
[----:B----4-:R-:W-:-:S04]  /*25a0*/  SHF.R.U32.HI R3, RZ, R6, R3 ;  /* 0x00000006ff037219 */ /* 0x010fc80000011603 */
[----:B------:R-:W-:Y:S02]  /*25b0*/  SEL R3, R9, R3, !P0 ;  /* 0x0000000309037207 */ /* 0x000fe40004000000 */
[----:B---3--:R-:W-:-:S04]  /*25c0*/  ISETP.NE.AND P1, PT, R7, 0x1, PT ;  /* 0x000000010700780c */ /* 0x008fc80003f25270 */
[----:B------:R-:W-:-:S05]  /*25d0*/  SEL R4, R10, R4, !P1 ;  /* 0x000000040a047207 */ /* 0x000fca0004800000 */
[----:B------:R-:W-:Y:S02]  /*25e0*/  IMAD.IADD R5, R3, 0x1, -R4 ;  /* 0x0000000103057824 */ /* 0x000fe400078e0a04 */
[----:B------:R-:W-:Y:S02]  /*25f0*/  IMAD.IADD R3, R4, 0x1, -R3 ;  /* 0x0000000104037824 */ /* 0x000fe400078e0a03 */
[----:B------:R-:W-:Y:S02]  /*2600*/  IMAD R10, R5, R7, R10 ;  /* 0x00000007050a7224 */ /* 0x000fe400078e020a */
[----:B------:R-:W-:-:S07]  /*2610*/  IMAD R9, R3, R2, R9 ;  /* 0x0000000203097224 */ /* 0x000fce00078e0209 */
.L_x_42:
[----:B------:R-:W-:Y:S01]  /*2620*/  VIADD R16, R16, 0x1 ;  /* 0x0000000110107836 */ /* 0x000fe20000000000 */
[----:B------:R-:W-:Y:S01]  /*2630*/  PLOP3.LUT P1, PT, PT, PT, PT, 0x80, 0x8 ;  /* 0x000000000008781c */ /* 0x000fe20003f2f070 */
[----:B------:R-:W-:Y:S02]  /*2640*/  IMAD.IADD R14, R10, 0x1, R91 ;  /* 0x000000010a0e7824 */ /* 0x000fe400078e025b */
[----:B------:R-:W-:Y:S01]  /*2650*/  IMAD.IADD R15, R9, 0x1, R90 ;  /* 0x00000001090f7824 */ /* 0x000fe200078e025a */
[----:B------:R-:W-:-:S04]  /*2660*/  ISETP.NE.AND P0, PT, R16, 0x2, PT ;  /* 0x000000021000780c */ /* 0x000fc80003f05270 */
[----:B------:R-:W-:Y:S02]  /*2670*/  SEL R2, RZ, 0x1, P0 ;  /* 0x00000001ff027807 */ /* 0x000fe40000000000 */
[----:B------:R-:W-:Y:S02]  /*2680*/  SEL R16, R16, RZ, P0 ;  /* 0x000000ff10107207 */ /* 0x000fe40000000000 */
[----:B------:R-:W-:Y:S01]  /*2690*/  LOP3.LUT R13, R13, R2, RZ, 0x3c, !PT ;  /* 0x000000020d0d7212 */ /* 0x000fe200078e3cff */
[----:B------:R-:W-:Y:S06]  /*26a0*/  @P2 BRA `(.L_x_43) ;  /* 0xfffffff000582947 */ /* 0x000fec000383ffff */
[----:B------:R-:W-:Y:S01]  /*26b0*/  UIADD3 UR4, UPT, UPT, UR4, 0x48, URZ ;  /* 0x0000004804047890 */ /* 0x000fe2000fffe0ff */
[----:B------:R-:W-:-:S03]  /*26c0*/  SHF.L.U32 R2, R17, 0x1f, RZ ;  /* 0x0000001f11027819 */ /* 0x000fc600000006ff */
[----:B------:R-:W-:-:S09]  /*26d0*/  ULEA UR5, UR15, UR4, 0x3 ;  /* 0x000000040f057291 */ /* 0x000fd2000f8e18ff */
[----:B------:R-:W1:Y:S02]  /*26e0*/  SYNCS.PHASECHK.TRANS64.TRYWAIT P0, [UR5], R2 ;  /* 0x00000002ff0075a7 */ /* 0x000e640008001105 */
[----:B-1----:R-:W-:Y:S05]  /*26f0*/  @!P0 BRA `(.L_x_44) ;  /* 0x0000006400248947 */ /* 0x002fea0003800000 */
.L_x_151:
[----:B------:R-:W-:-:S04]  /*2700*/  UIADD3 UR6, UPT, UPT, UR15, 0x1, URZ ;  /* 0x000000010f067890 */ /* 0x000fc8000fffe0ff */
[----:B------:R-:W-:-:S04]  /*2710*/  UISETP.NE.AND UP0, UPT, UR6, 0x9, UPT ;  /* 0x000000090600788c */ /* 0x000fc8000bf05270 */
[----:B------:R-:W-:Y:S02]  /*2720*/  USEL UR7, URZ, 0x1, UP0 ;  /* 0x00000001ff077887 */ /* 0x000fe40008000000 */
[----:B------:R-:W-:-:S04]  /*2730*/  USEL UR6, UR6, URZ, UP0 ;  /* 0x000000ff06067287 */ /* 0x000fc80008000000 */
[----:B------:R-:W-:Y:S01]  /*2740*/  ULEA UR5, UR6, UR4, 0x3 ;  /* 0x0000000406057291 */ /* 0x000fe2000f8e18ff */
[----:B-1----:R-:W-:-:S04]  /*2750*/  LOP3.LUT R2, R17, UR7, RZ, 0x3c, !PT ;  /* 0x0000000711027c12 */ /* 0x002fc8000f8e3cff */
[----:B------:R-:W-:-:S04]  /*2760*/  SHF.L.U32 R3, R2, 0x1f, RZ ;  /* 0x0000001f02037819 */ /* 0x000fc800000006ff */
[----:B------:R-:W1:Y:S02]  /*2770*/  SYNCS.PHASECHK.TRANS64.TRYWAIT P0, [UR5], R3 ;  /* 0x00000003ff0075a7 */ /* 0x000e640008001105 */
[----:B-1----:R-:W-:Y:S05]  /*2780*/  @!P0 BRA `(.L_x_45) ;  /* 0x0000006400188947 */ /* 0x002fea0003800000 */
.L_x_153:
[----:B------:R-:W-:-:S04]  /*2790*/  UIADD3 UR6, UPT, UPT, UR6, 0x1, URZ ;  /* 0x0000000106067890 */ /* 0x000fc8000fffe0ff */
[----:B------:R-:W-:-:S04]  /*27a0*/  UISETP.NE.AND UP0, UPT, UR6, 0x9, UPT ;  /* 0x000000090600788c */ /* 0x000fc8000bf05270 */
[----:B------:R-:W-:Y:S02]  /*27b0*/  USEL UR7, URZ, 0x1, UP0 ;  /* 0x00000001ff077887 */ /* 0x000fe40008000000 */
[----:B------:R-:W-:-:S04]  /*27c0*/  USEL UR6, UR6, URZ, UP0 ;  /* 0x000000ff06067287 */ /* 0x000fc80008000000 */
[----:B------:R-:W-:Y:S01]  /*27d0*/  ULEA UR5, UR6, UR4, 0x3 ;  /* 0x0000000406057291 */ /* 0x000fe2000f8e18ff */
[----:B------:R-:W-:-:S04]  /*27e0*/  LOP3.LUT R2, R2, UR7, RZ, 0x3c, !PT ;  /* 0x0000000702027c12 */ /* 0x000fc8000f8e3cff */
[----:B-1----:R-:W-:-:S04]  /*27f0*/  SHF.L.U32 R3, R2, 0x1f, RZ ;  /* 0x0000001f02037819 */ /* 0x002fc800000006ff */
[----:B------:R-:W1:Y:S02]  /*2800*/  SYNCS.PHASECHK.TRANS64.TRYWAIT P0, [UR5], R3 ;  /* 0x00000003ff0075a7 */ /* 0x000e640008001105 */
[----:B-1----:R-:W-:Y:S05]  /*2810*/  @!P0 BRA `(.L_x_46) ;  /* 0x00000064000c8947 */ /* 0x002fea0003800000 */
.L_x_155:
        /* <DEDUP_REMOVED lines=9> */
.L_x_157:
        /* <DEDUP_REMOVED lines=9> */
.L_x_159:
        /* <DEDUP_REMOVED lines=9> */
.L_x_161:
        /* <DEDUP_REMOVED lines=9> */
.L_x_163:
        /* <DEDUP_REMOVED lines=9> */
.L_x_165:
[----:B------:R-:W-:-:S04]  /*2af0*/  UIADD3 UR6, UPT, UPT, UR6, 0x1, URZ ;  /* 0x0000000106067890 */ /* 0x000fc8000fffe0ff */
[----:B------:R-:W-:-:S04]  /*2b00*/  UISETP.NE.AND UP0, UPT, UR6, 0x9, UPT ;  /* 0x000000090600788c */ /* 0x000fc8000bf05270 */
[----:B------:R-:W-:Y:S02]  /*2b10*/  USEL UR5, URZ, 0x1, UP0 ;  /* 0x00000001ff057887 */ /* 0x000fe40008000000 */
[----:B------:R-:W-:-:S04]  /*2b20*/  USEL UR6, UR6, URZ, UP0 ;  /* 0x000000ff06067287 */ /* 0x000fc80008000000 */
[----:B------:R-:W-:Y:S01]  /*2b30*/  ULEA UR6, UR6, UR4, 0x3 ;  /* 0x0000000406067291 */ /* 0x000fe2000f8e18ff */
[----:B------:R-:W-:-:S04]  /*2b40*/  LOP3.LUT R2, R2, UR5, RZ, 0x3c, !PT ;  /* 0x0000000502027c12 */ /* 0x000fc8000f8e3cff */
[----:B------:R-:W-:Y:S01]  /*2b50*/  SHF.L.U32 R2, R2, 0x1f, RZ ;  /* 0x0000001f02027819 */ /* 0x000fe200000006ff */
[----:B-1-3--:R-:W-:-:S07]  /*2b60*/  IMAD.U32 R0, RZ, RZ, UR6 ;  /* 0x00000006ff007e24 */ /* 0x00afce000f8e00ff */
.L_x_52:
[----:B-1----:R1:W2:Y:S02]  /*2b70*/  SYNCS.PHASECHK.TRANS64.TRYWAIT P0, [R0+URZ], R2 ;  /* 0x00000002000075a7 */ /* 0x0022a400080011ff */
[----:B--2---:R-:W-:Y:S05]  /*2b80*/  @!P0 NANOSLEEP.SYNCS 0x989680 ;  /* 0x009896800000895d */ /* 0x004fea0003900000 */
[----:B------:R-:W2:Y:S02]  /*2b90*/  @!P0 SYNCS.PHASECHK.TRANS64 P0, [R0+URZ], R2 ;  /* 0x00000002000085a7 */ /* 0x000ea400080010ff */
[----:B--2---:R-:W-:Y:S05]  /*2ba0*/  @P0 EXIT ;  /* 0x000000000000094d */ /* 0x004fea0003800000 */
[----:B------:R-:W-:Y:S05]  /*2bb0*/  BRA `(.L_x_52) ;  /* 0xfffffffc00ec7947 */ /* 0x000fea000383ffff */
.L_x_23:
[----:B------:R-:W-:-:S04]  /*2bc0*/  UISETP.NE.AND UP1, UPT, UR37, URZ, UPT ;  /* 0x000000ff2500728c */ /* 0x000fc8000bf25270 */
[----:B------:R-:W-:-:S09]  /*2bd0*/  UISETP.NE.OR UP1, UPT, UR10, 0x1, UP1 ;  /* 0x000000010a00788c */ /* 0x000fd20008f25670 */
[----:B------:R-:W-:Y:S05]  /*2be0*/  BRA.U UP1, `(.L_x_53) ;  /* 0x00000005014c7547 */ /* 0x000fea000b800000 */
[----:B------:R-:W-:Y:S01]  /*2bf0*/  HFMA2 R11, -RZ, RZ, 0, 0 ;  /* 0x00000000ff0b7431 */ /* 0x000fe200000001ff */
[----:B------:R-:W-:Y:S01]  /*2c00*/  ISETP.GE.U32.AND P2, PT, R10, 0x2, PT ;  /* 0x000000020a00780c */ /* 0x000fe20003f46070 */
[----:B------:R-:W-:Y:S01]  /*2c10*/  IMAD.MOV.U32 R12, RZ, RZ, 0x1 ;  /* 0x00000001ff0c7424 */ /* 0x000fe200078e00ff */
[----:B------:R-:W-:Y:S01]  /*2c20*/  CS2R R8, SRZ ;  /* 0x0000000000087805 */ /* 0x000fe2000001ff00 */
[----:B------:R-:W-:Y:S01]  /*2c30*/  IMAD.MOV.U32 R3, RZ, RZ, RZ ;  /* 0x000000ffff037224 */ /* 0x000fe200078e00ff */
[----:B------:R-:W-:Y:S01]  /*2c40*/  UMOV UR4, 0x400 ;  /* 0x0000040000047882 */ /* 0x000fe20000000000 */
[----:B------:R-:W-:Y:S01]  /*2c50*/  UMOV UR6, URZ ;  /* 0x000000ff00067c82 */ /* 0x000fe20008000000 */
[----:B------:R-:W-:-:S12]  /*2c60*/  ULEA UR37, UR37, UR4, 0x18 ;  /* 0x0000000425257291 */ /* 0x000fd8000f8ec0ff */
.L_x_57:
[----:B------:R-:W-:Y:S02]  /*2c70*/  LEA R0, R3, UR37, 0x3 ;  /* 0x0000002503007c11 */ /* 0x000fe4000f8e18ff */
[----:B------:R-:W-:-:S03]  /*2c80*/  SHF.L.U32 R4, R8, 0x1f, RZ ;  /* 0x0000001f08047819 */ /* 0x000fc600000006ff */
[----:B------:R-:W-:Y:S01]  /*2c90*/  VIADD R5, R0, 0x140 ;  /* 0x0000014000057836 */ /* 0x000fe20000000000 */
[----:B------:R-:W1:Y:S02]  /*2ca0*/  SYNCS.PHASECHK.TRANS64.TRYWAIT P0, [R0+URZ+0x130], R4 ;  /* 0x00013004000075a7 */ /* 0x000e6400080011ff */
[----:B-1----:R-:W-:Y:S05]  /*2cb0*/  @!P0 BRA `(.L_x_54) ;  /* 0x0000006000748947 */ /* 0x002fea0003800000 */
.L_x_166:
[----:B------:R-:W-:Y:S01]  /*2cc0*/  ULEA UR5, UR6, UR37, 0x3 ;  /* 0x0000002506057291 */ /* 0x000fe2000f8e18ff */
[----:B-1----:R-:W-:Y:S01]  /*2cd0*/  PRMT R0, RZ, 0x654, R5 ;  /* 0x00000654ff007816 */ /* 0x002fe20000000005 */
[----:B------:R-:W-:Y:S01]  /*2ce0*/  @!P2 IMAD.MOV.U32 R4, RZ, RZ, 0x10 ;  /* 0x00000010ff04a424 */ /* 0x000fe200078e00ff */
[----:B------:R-:W-:Y:S01]  /*2cf0*/  SHF.L.U32 R5, R12, 0x1f, RZ ;  /* 0x0000001f0c057819 */ /* 0x000fe200000006ff */
[----:B------:R-:W-:Y:S01]  /*2d00*/  UIADD3 UR4, UPT, UPT, UR5, 0xd0, URZ ;  /* 0x000000d005047890 */ /* 0x000fe2000fffe0ff */
[----:B------:R1:W-:Y:S05]  /*2d10*/  SYNCS.ARRIVE.TRANS64.RED.A1T0 RZ, [R0+URZ], RZ ;  /* 0x000000ff00ff79a7 */ /* 0x0003ea00081004ff */
[----:B------:R-:W-:Y:S01]  /*2d20*/  IMAD.U32 R6, RZ, RZ, UR4 ;  /* 0x00000004ff067e24 */ /* 0x000fe2000f8e00ff */
[----:B------:R-:W2:Y:S04]  /*2d30*/  SYNCS.PHASECHK.TRANS64.TRYWAIT P0, [UR5+0xe0], R5 ;  /* 0x0000e005ff0075a7 */ /* 0x000ea80008001105 */
[----:B------:R-:W-:Y:S01]  /*2d40*/  PRMT R6, R10, 0x654, R6 ;  /* 0x000006540a067816 */ /* 0x000fe20000000006 */
[----:B-12---:R-:W-:Y:S06]  /*2d50*/  @!P0 BRA `(.L_x_55) ;  /* 0x0000006000608947 */ /* 0x006fec0003800000 */
.L_x_168:
[----:B------:R-:W-:Y:S01]  /*2d60*/  ULEA UR4, UR6, UR37, 0x4 ;  /* 0x0000002506047291 */ /* 0x000fe2000f8e20ff */
[----:B------:R-:W-:Y:S01]  /*2d70*/  SEL R2, R6, R2, !P2 ;  /* 0x0000000206027207 */ /* 0x000fe20005000000 */
[----:B------:R-:W-:Y:S01]  /*2d80*/  UIADD3 UR5, UPT, UPT, UR5, 0xd0, URZ ;  /* 0x000000d005057890 */ /* 0x000fe2000fffe0ff */
[----:B-1----:R-:W-:Y:S01]  /*2d90*/  LEA R0, R11, UR37, 0x3 ;  /* 0x000000250b007c11 */ /* 0x002fe2000f8e18ff */
[----:B------:R-:W-:Y:S01]  /*2da0*/  UIADD3 UR4, UPT, UPT, UR4, 0x160, URZ ;  /* 0x0000016004047890 */ /* 0x000fe2000fffe0ff */
[----:B------:R1:W-:Y:S01]  /*2db0*/  @!P2 SYNCS.ARRIVE.TRANS64.RED RZ, [R2+URZ], R4 ;  /* 0x0000000402ffa9a7 */ /* 0x0003e200080004ff */
[----:B------:R-:W-:Y:S01]  /*2dc0*/  UIADD3 UR6, UPT, UPT, UR6, 0x1, URZ ;  /* 0x0000000106067890 */ /* 0x000fe2000fffe0ff */
[----:B------:R-:W-:-:S03]  /*2dd0*/  VIADD R3, R3, 0x1 ;  /* 0x0000000103037836 */ /* 0x000fc60000000000 */
[----:B------:R-:W-:Y:S02]  /*2de0*/  UISETP.NE.AND UP0, UPT, UR6, 0x2, UPT ;  /* 0x000000020600788c */ /* 0x000fe4000bf05270 */
[----:B------:R-:W-:Y:S01]  /*2df0*/  ISETP.NE.AND P0, PT, R3, 0x2, PT ;  /* 0x000000020300780c */ /* 0x000fe20003f05270 */
[----:B------:R-:W-:Y:S06]  /*2e00*/  UGETNEXTWORKID.BROADCAST [UR4], [UR5] ;  /* 0x00000000040073ca */ /* 0x000fec0008000100 */
[----:B------:R-:W-:Y:S02]  /*2e10*/  USEL UR4, URZ, 0x1, UP0 ;  /* 0x00000001ff047887 */ /* 0x000fe40008000000 */
[----:B------:R-:W-:-:S04]  /*2e20*/  USEL UR6, UR6, URZ, UP0 ;  /* 0x000000ff06067287 */ /* 0x000fc80008000000 */
[----:B------:R-:W-:Y:S02]  /*2e30*/  LOP3.LUT R12, R12, UR4, RZ, 0x3c, !PT ;  /* 0x000000040c0c7c12 */ /* 0x000fe4000f8e3cff */
[----:B-1----:R-:W-:-:S04]  /*2e40*/  SHF.L.U32 R4, R9, 0x1f, RZ ;  /* 0x0000001f09047819 */ /* 0x002fc800000006ff */
[----:B------:R-:W1:Y:S02]  /*2e50*/  SYNCS.PHASECHK.TRANS64.TRYWAIT P1, [R0+URZ+0xd0], R4 ;  /* 0x0000d004000075a7 */ /* 0x000e6400080211ff */
[----:B-1----:R-:W-:Y:S05]  /*2e60*/  @!P1 BRA `(.L_x_56) ;  /* 0x0000006000349947 */ /* 0x002fea0003800000 */
.L_x_169:
[----:B-1----:R-:W-:Y:S01]  /*2e70*/  LEA R4, R11, UR37, 0x4 ;  /* 0x000000250b047c11 */ /* 0x002fe2000f8e20ff */
[----:B------:R-:W-:Y:S01]  /*2e80*/  VIADD R0, R0, 0xe0 ;  /* 0x000000e000007836 */ /* 0x000fe20000000000 */
[----:B------:R-:W-:Y:S01]  /*2e90*/  SEL R3, R3, RZ, P0 ;  /* 0x000000ff03037207 */ /* 0x000fe20000000000 */
[----:B------:R-:W-:-:S03]  /*2ea0*/  VIADD R11, R11, 0x1 ;  /* 0x000000010b0b7836 */ /* 0x000fc60000000000 */
[----:B------:R-:W1:Y:S01]  /*2eb0*/  LDS.128 R4, [R4+0x160] ;  /* 0x0001600004047984 */ /* 0x000e620000000c00 */
[----:B------:R-:W-:Y:S02]  /*2ec0*/  PRMT R0, RZ, 0x654, R0 ;  /* 0x00000654ff007816 */ /* 0x000fe40000000000 */
[C---:B------:R-:W-:Y:S01]  /*2ed0*/  ISETP.NE.AND P1, PT, R11.reuse, 0x2, PT ;  /* 0x000000020b00780c */ /* 0x040fe20003f25270 */
[----:B------:R-:W-:Y:S01]  /*2ee0*/  @!PT LDS RZ, [RZ] ;  /* 0x00000000fffff984 */ /* 0x000fe20000000800 */
[----:B------:R-:W-:Y:S01]  /*2ef0*/  @!PT LDS RZ, [RZ] ;  /* 0x00000000fffff984 */ /* 0x000fe20000000800 */
[----:B------:R-:W-:Y:S01]  /*2f00*/  @!PT LDS RZ, [RZ] ;  /* 0x00000000fffff984 */ /* 0x000fe20000000800 */
[----:B------:R-:W-:Y:S01]  /*2f10*/  @!PT LDS RZ, [RZ] ;  /* 0x00000000fffff984 */ /* 0x000fe20000000800 */
[----:B------:R2:W-:Y:S06]  /*2f20*/  MEMBAR.ALL.CTA ;  /* 0x0000000000007992 */ /* 0x0005ec0000008000 */
[----:B--2---:R-:W2:Y:S01]  /*2f30*/  FENCE.VIEW.ASYNC.S ;  /* 0x00000000000073c6 */ /* 0x004ea20000000000 */
[----:B------:R-:W-:Y:S01]  /*2f40*/  SEL R11, R11, RZ, P1 ;  /* 0x000000ff0b0b7207 */ /* 0x000fe20000800000 */
[----:B--2---:R2:W-:Y:S01]  /*2f50*/  SYNCS.ARRIVE.TRANS64.RED.A1T0 RZ, [R0+URZ], RZ ;  /* 0x000000ff00ff79a7 */ /* 0x0045e200081004ff */
[----:B-1----:R-:W-:-:S02]  /*2f60*/  LOP3.LUT P3, RZ, R6, 0x1, RZ, 0xc0, !PT ;  /* 0x0000000106ff7812 */ /* 0x002fc4000786c0ff */
[----:B------:R-:W-:-:S04]  /*2f70*/  SEL R4, RZ, 0x1, P1 ;  /* 0x00000001ff047807 */ /* 0x000fc80000800000 */
[----:B------:R-:W-:Y:S02]  /*2f80*/  LOP3.LUT R9, R9, R4, RZ, 0x3c, !PT ;  /* 0x0000000409097212 */ /* 0x000fe400078e3cff */
[----:B--2---:R-:W-:-:S04]  /*2f90*/  SEL R0, RZ, 0x1, P0 ;  /* 0x00000001ff007807 */ /* 0x004fc80000000000 */
[----:B------:R-:W-:Y:S01]  /*2fa0*/  LOP3.LUT R8, R8, R0, RZ, 0x3c, !PT ;  /* 0x0000000008087212 */ /* 0x000fe200078e3cff */
[----:B------:R-:W-:Y:S06]  /*2fb0*/  @P3 BRA `(.L_x_57) ;  /* 0xfffffffc002c3947 */ /* 0x000fec000383ffff */
[----:B------:R-:W-:Y:S01]  /*2fc0*/  ULEA UR5, UR6, UR37, 0x3 ;  /* 0x0000002506057291 */ /* 0x000fe2000f8e18ff */
[----:B------:R-:W-:-:S08]  /*2fd0*/  SHF.L.U32 R2, R12, 0x1f, RZ ;  /* 0x0000001f0c027819 */ /* 0x000fd000000006ff */
[----:B------:R-:W1:Y:S02]  /*2fe0*/  SYNCS.PHASECHK.TRANS64 P0, [UR5+0xe0], R2 ;  /* 0x0000e002ff0075a7 */ /* 0x000e640008001005 */
[----:B-1----:R-:W-:Y:S05]  /*2ff0*/  @P0 BRA `(.L_x_58) ;  /* 0x0000000000080947 */ /* 0x002fea0003800000 */
[----:B------:R-:W1:Y:S02]  /*3000*/  SYNCS.PHASECHK.TRANS64.TRYWAIT P0, [UR5+0xe0], R2 ;  /* 0x0000e002ff0075a7 */ /* 0x000e640008001105 */
[----:B-1----:R-:W-:Y:S05]  /*3010*/  @!P0 BRA `(.L_x_59) ;  /* 0x0000005c00dc8947 */ /* 0x002fea0003800000 */
.L_x_58:
[----:B------:R-:W-:-:S04]  /*3020*/  UIADD3 UR4, UPT, UPT, UR6, 0x1, URZ ;  /* 0x0000000106047890 */ /* 0x000fc8000fffe0ff */
[----:B------:R-:W-:-:S04]  /*3030*/  UISETP.NE.AND UP0, UPT, UR4, 0x2, UPT ;  /* 0x000000020400788c */ /* 0x000fc8000bf05270 */
[----:B------:R-:W-:Y:S02]  /*3040*/  USEL UR7, URZ, 0x1, UP0 ;  /* 0x00000001ff077887 */ /* 0x000fe40008000000 */
[----:B------:R-:W-:-:S04]  /*3050*/  USEL UR4, UR4, URZ, UP0 ;  /* 0x000000ff04047287 */ /* 0x000fc80008000000 */
[----:B------:R-:W-:Y:S01]  /*3060*/  ULEA UR4, UR4, UR37, 0x3 ;  /* 0x0000002504047291 */ /* 0x000fe2000f8e18ff */
[----:B-1----:R-:W-:-:S04]  /*3070*/  LOP3.LUT R2, R12, UR7, RZ, 0x3c, !PT ;  /* 0x000000070c027c12 */ /* 0x002fc8000f8e3cff */
[----:B------:R-:W-:-:S04]  /*3080*/  SHF.L.U32 R0, R2, 0x1f, RZ ;  /* 0x0000001f02007819 */ /* 0x000fc800000006ff */
[----:B------:R-:W1:Y:S02]  /*3090*/  SYNCS.PHASECHK.TRANS64 P0, [UR4+0xe0], R0 ;  /* 0x0000e000ff0075a7 */ /* 0x000e640008001004 */
[----:B-1----:R-:W-:Y:S05]  /*30a0*/  @P0 EXIT ;  /* 0x000000000000094d */ /* 0x002fea0003800000 */
[----:B------:R-:W-:Y:S02]  /*30b0*/  SHF.L.U32 R2, R2, 0x1f, RZ ;  /* 0x0000001f02027819 */ /* 0x000fe400000006ff */
[----:B------:R-:W-:-:S07]  /*30c0*/  MOV R0, UR4 ;  /* 0x0000000400007c02 */ /* 0x000fce0008000f00 */
.L_x_60:
[----:B-1----:R1:W2:Y:S02]  /*30d0*/  SYNCS.PHASECHK.TRANS64.TRYWAIT P0, [R0+URZ+0xe0], R2 ;  /* 0x0000e002000075a7 */ /* 0x0022a400080011ff */
[----:B--2---:R-:W-:Y:S05]  /*30e0*/  @!P0 NANOSLEEP.SYNCS 0x989680 ;  /* 0x009896800000895d */ /* 0x004fea0003900000 */
[----:B------:R-:W2:Y:S02]  /*30f0*/  @!P0 SYNCS.PHASECHK.TRANS64 P0, [R0+URZ+0xe0], R2 ;  /* 0x0000e002000085a7 */ /* 0x000ea400080010ff */
[----:B--2---:R-:W-:Y:S05]  /*3100*/  @P0 EXIT ;  /* 0x000000000000094d */ /* 0x004fea0003800000 */
[----:B------:R-:W-:Y:S05]  /*3110*/  BRA `(.L_x_60) ;  /* 0xfffffffc00ec7947 */ /* 0x000fea000383ffff */
.L_x_53:
[----:B------:R-:W-:Y:S05]  /*3120*/  BRA.U UP4, `(.L_x_61) ;  /* 0x0000001104d87547 */ /* 0x000fea000b800000 */
[----:B------:R-:W-:Y:S01]  /*3130*/  UMOV UR4, 0x40 ;  /* 0x0000004000047882 */ /* 0x000fe20000000000 */
[----:B------:R-:W-:Y:S01]  /*3140*/  NOP ;  /* 0x0000000000007918 */ /* 0x000fe20000000000 */
[----:B------:R-:W-:Y:S01]  /*3150*/  ULEA UR4, UR37, UR4, 0x18 ;  /* 0x0000000425047291 */ /* 0x000fe2000f8ec0ff */
[----:B------:R-:W-:Y:S02]  /*3160*/  UMOV UR5, 0x400 ;  /* 0x0000040000057882 */ /* 0x000fe40000000000 */
[----:B------:R-:W-:-:S06]  /*3170*/  ULEA UR37, UR37, UR5, 0x18 ;  /* 0x0000000525257291 */ /* 0x000fcc000f8ec0ff */
[----:B------:R-:W1:Y:S02]  /*3180*/  LDS.U8 R2, [UR4+0x1c] ;  /* 0x00001c04ff027984 */ /* 0x000e640008000000 */
[----:B-1----:R-:W-:-:S13]  /*3190*/  ISETP.NE.AND P0, PT, R2, RZ, PT ;  /* 0x000000ff0200720c */ /* 0x002fda0003f05270 */
[----:B------:R-:W-:Y:S05]  /*31a0*/  @P0 BRA `(.L_x_62) ;  /* 0x0000000400080947 */ /* 0x000fea0003800000 */
[----:B------:R-:W-:Y:S02]  /*31b0*/  UISETP.NE.U32.AND UP0, UPT, UR9, 0x1, UPT ;  /* 0x000000010900788c */ /* 0x000fe4000bf05070 */
[----:B------:R-:W-:-:S07]  /*31c0*/  UIADD3 UR6, UPT, UPT, UR4, 0x8, URZ ;  /* 0x0000000804067890 */ /* 0x000fce000fffe0ff */
[----:B------:R-:W-:Y:S05]  /*31d0*/  BRA.U !UP0, `(.L_x_63) ;  /* 0x00000001089c7547 */ /* 0x000fea000b800000 */
[----:B------:R-:W-:Y:S01]  /*31e0*/  ELECT P0, URZ, PT ;  /* 0x0000000000ff782f */ /* 0x000fe20003800000 */
[----:B------:R-:W-:-:S12]  /*31f0*/  BSSY B0, `(.L_x_63) ;  /* 0x0000025000007945 */ /* 0x000fd80003800000 */
[----:B------:R-:W-:Y:S05]  /*3200*/  @!P0 BRA `(.L_x_64) ;  /* 0x00000000008c8947 */ /* 0x000fea0003800000 */
[----:B------:R-:W-:-:S05]  /*3210*/  UMOV UR5, 0x10 ;  /* 0x0000001000057882 */ /* 0x000fca0000000000 */
[----:B------:R-:W-:Y:S04]  /*3220*/  DEPBAR.LE SB1, 0x36 ;  /* 0x00009d800000791a */ /* 0x000fe80000000000 */
[----:B------:R-:W1:Y:S02]  /*3230*/  UTCATOMSWS.2CTA.FIND_AND_SET.ALIGN UP1, UR5, UR5 ;  /* 0x00000005000575e3 */ /* 0x000e640008220800 */
[----:B-1----:R-:W-:Y:S01]  /*3240*/  MOV R10, UR5 ;  /* 0x00000005000a7c02 */ /* 0x002fe20008000f00 */
[----:B------:R-:W-:Y:S06]  /*3250*/  BRA.U UP1, `(.L_x_65) ;  /* 0x0000000101187547 */ /* 0x000fec000b800000 */
.L_x_66:
[----:B------:R-:W-:Y:S05]  /*3260*/  NANOSLEEP 0x64 ;  /* 0x000000640000795d */ /* 0x000fea0003800000 */
[----:B------:R-:W-:-:S05]  /*3270*/  UMOV UR5, 0x10 ;  /* 0x0000001000057882 */ /* 0x000fca0000000000 */
[----:B------:R-:W-:Y:S04]  /*3280*/  DEPBAR.LE SB1, 0x36 ;  /* 0x00009d800000791a */ /* 0x000fe80000000000 */
[----:B------:R-:W1:Y:S02]  /*3290*/  UTCATOMSWS.2CTA.FIND_AND_SET.ALIGN UP1, UR5, UR5 ;  /* 0x00000005000575e3 */ /* 0x000e640008220800 */
[----:B-1----:R-:W-:Y:S01]  /*32a0*/  MOV R10, UR5 ;  /* 0x00000005000a7c02 */ /* 0x002fe20008000f00 */
[----:B------:R-:W-:Y:S05]  /*32b0*/  BRA.U !UP1, `(.L_x_66) ;  /* 0xfffffffd09e87547 */ /* 0x000fea000b83ffff */
.L_x_65:
[----:B------:R-:W1:Y:S01]  /*32c0*/  LDS R5, [UR4+0x10] ;  /* 0x00001004ff057984 */ /* 0x000e620008000800 */
[----:B------:R-:W-:Y:S01]  /*32d0*/  IMAD.U32 R3, RZ, RZ, UR37 ;  /* 0x00000025ff037e24 */ /* 0x000fe2000f8e00ff */
[----:B------:R-:W-:-:S03]  /*32e0*/  MOV R2, UR8 ;  /* 0x0000000800027c02 */ /* 0x000fc60008000f00 */
[----:B------:R-:W-:Y:S01]  /*32f0*/  VIADD R3, R3, 0x180 ;  /* 0x0000018003037836 */ /* 0x000fe20000000000 */
[----:B-1----:R-:W-:-:S04]  /*3300*/  SHF.L.U32 R5, R5, 0x1f, RZ ;  /* 0x0000001f05057819 */ /* 0x002fc800000006ff */
[----:B------:R-:W1:Y:S02]  /*3310*/  SYNCS.PHASECHK.TRANS64.TRYWAIT P0, [UR4+0x8], R5 ;  /* 0x00000805ff0075a7 */ /* 0x000e640008001104 */
[----:B-1----:R-:W-:Y:S05]  /*3320*/  @P0 BRA `(.L_x_67) ;  /* 0x0000000000080947 */ /* 0x002fea0003800000 */
[----:B------:R-:W1:Y:S02]  /*3330*/  SYNCS.PHASECHK.TRANS64.TRYWAIT P0, [UR4+0x8], R5 ;  /* 0x00000805ff0075a7 */ /* 0x000e640008001104 */
[----:B-1----:R-:W-:Y:S05]  /*3340*/  @!P0 BRA `(.L_x_68) ;  /* 0x0000005c00288947 */ /* 0x002fea0003800000 */
.L_x_67:
[----:B-1----:R-:W-:Y:S01]  /*3350*/  HFMA2 R4, -RZ, RZ, 0, 5.9604644775390625e-08 ;  /* 0x00000001ff047431 */ /* 0x002fe200000001ff */
[----:B------:R-:W-:Y:S01]  /*3360*/  UPRMT UR5, UR8, 0x654, UR6 ;  /* 0x0000065408057896 */ /* 0x000fe20008000006 */
[----:B------:R-:W-:Y:S01]  /*3370*/  IMAD.MOV.U32 R7, RZ, RZ, 0xffff ;  /* 0x0000ffffff077424 */ /* 0x000fe200078e00ff */
[----:B------:R-:W-:Y:S01]  /*3380*/  PRMT R2, R2, 0x654, R3 ;  /* 0x0000065402027816 */ /* 0x000fe20000000003 */
[----:B------:R-:W-:Y:S02]  /*3390*/  IMAD.MOV.U32 R5, RZ, RZ, 0x4 ;  /* 0x00000004ff057424 */ /* 0x000fe400078e00ff */
[----:B------:R-:W-:Y:S01]  /*33a0*/  IMAD.SHL.U32 R9, R10, 0x20, RZ ;  /* 0x000000200a097824 */ /* 0x000fe200078e00ff */
[----:B------:R-:W-:Y:S02]  /*33b0*/  MOV R3, UR5 ;  /* 0x0000000500037c02 */ /* 0x000fe40008000f00 */
[-C--:B------:R-:W-:Y:S01]  /*33c0*/  SHF.L.U32 R7, R7, R10.reuse, RZ ;  /* 0x0000000a07077219 */ /* 0x080fe200000006ff */
[----:B------:R1:W-:Y:S01]  /*33d0*/  SYNCS.ARRIVE.TRANS64.RED RZ, [UR5], R5 ;  /* 0x00000005ffff79a7 */ /* 0x0003e20008000405 */
[----:B------:R-:W-:Y:S01]  /*33e0*/  SHF.L.U32 R6, R4, R10, RZ ;  /* 0x0000000a04067219 */ /* 0x000fe200000006ff */
[----:B------:R1:W-:Y:S04]  /*33f0*/  STS [UR37+0x180], R9 ;  /* 0x00018009ff007988 */ /* 0x0003e80008000825 */
[----:B------:R1:W-:Y:S04]  /*3400*/  STAS [R2.64], R10 ;  /* 0x0000000a02007dbd */ /* 0x0003e8000c0008ff */
[----:B------:R1:W-:Y:S04]  /*3410*/  ATOMS.OR RZ, [UR4+0x14], R7 ;  /* 0x00001407ffff798c */ /* 0x0003e8000b000004 */
[----:B------:R1:W-:Y:S04]  /*3420*/  ATOMS.OR RZ, [UR4+0x18], R6 ;  /* 0x00001806ffff798c */ /* 0x0003e8000b000004 */
[----:B------:R1:W-:Y:S02]  /*3430*/  ATOMS.XOR RZ, [UR4+0x10], R4 ;  /* 0x00001004ffff798c */ /* 0x0003e4000b800004 */
.L_x_64:
[----:B------:R-:W-:Y:S05]  /*3440*/  BSYNC B0 ;  /* 0x0000000000007941 */ /* 0x000fea0003800000 */
.L_x_63:
[----:B------:R-:W-:Y:S05]  /*3450*/  BRA.U UP0, `(.L_x_69) ;  /* 0x00000001006c7547 */ /* 0x000fea000b800000 */
[----:B------:R-:W-:-:S03]  /*3460*/  UMOV UR5, 0xffffffff ;  /* 0xffffffff00057882 */ /* 0x000fc60000000000 */
[----:B------:R-:W-:Y:S05]  /*3470*/  BRA.DIV UR5, `(.L_x_70) ;  /* 0x0000005a05f47947 */ /* 0x000fea000b800000 */
[----:B------:R-:W-:-:S13]  /*3480*/  ELECT P6, URZ, PT ;  /* 0x0000000000ff782f */ /* 0x000fda00038c0000 */
.L_x_173:
[----:B------:R-:W-:Y:S05]  /*3490*/  @!P6 BRA `(.L_x_69) ;  /* 0x00000000005ce947 */ /* 0x000fea0003800000 */
[----:B-1----:R-:W1:Y:S02]  /*34a0*/  LDS R3, [UR4+0x10] ;  /* 0x00001004ff037984 */ /* 0x002e640008000800 */
[----:B-1----:R-:W-:-:S04]  /*34b0*/  SHF.L.U32 R3, R3, 0x1f, RZ ;  /* 0x0000001f03037819 */ /* 0x002fc800000006ff */
[----:B------:R-:W1:Y:S02]  /*34c0*/  SYNCS.PHASECHK.TRANS64.TRYWAIT P0, [UR4+0x8], R3 ;  /* 0x00000803ff0075a7 */ /* 0x000e640008001104 */
[----:B-1----:R-:W-:Y:S05]  /*34d0*/  @P0 BRA `(.L_x_71) ;  /* 0x0000000000080947 */ /* 0x002fea0003800000 */
[----:B------:R-:W1:Y:S02]  /*34e0*/  SYNCS.PHASECHK.TRANS64.TRYWAIT P0, [UR4+0x8], R3 ;  /* 0x00000803ff0075a7 */ /* 0x000e640008001104 */
[----:B-1----:R-:W-:Y:S05]  /*34f0*/  @!P0 BRA `(.L_x_72) ;  /* 0x0000005800f48947 */ /* 0x002fea0003800000 */
.L_x_71:
[----:B------:R-:W2:Y:S01]  /*3500*/  LDS R5, [UR37+0x180] ;  /* 0x00018025ff057984 */ /* 0x000ea20008000800 */
[----:B-1----:R-:W-:Y:S02]  /*3510*/  HFMA2 R2, -RZ, RZ, 0, 5.9604644775390625e-08 ;  /* 0x00000001ff027431 */ /* 0x002fe400000001ff */
[----:B------:R-:W-:Y:S01]  /*3520*/  IMAD.MOV.U32 R3, RZ, RZ, 0xffff ;  /* 0x0000ffffff037424 */ /* 0x000fe200078e00ff */
[----:B------:R-:W-:Y:S01]  /*3530*/  UPRMT UR5, UR8, 0x654, UR6 ;  /* 0x0000065408057896 */ /* 0x000fe20008000006 */
[----:B--2---:R-:W-:-:S03]  /*3540*/  IMAD.SHL.U32 R4, R5, 0x20, RZ ;  /* 0x0000002005047824 */ /* 0x004fc600078e00ff */
[-C--:B------:R-:W-:Y:S02]  /*3550*/  SHF.L.U32 R3, R3, R5.reuse, RZ ;  /* 0x0000000503037219 */ /* 0x080fe400000006ff */
[----:B------:R-:W-:Y:S01]  /*3560*/  SHF.L.U32 R5, R2, R5, RZ ;  /* 0x0000000502057219 */ /* 0x000fe200000006ff */
[----:B------:R2:W-:Y:S04]  /*3570*/  STS [UR37+0x180], R4 ;  /* 0x00018004ff007988 */ /* 0x0005e80008000825 */
[----:B------:R2:W-:Y:S04]  /*3580*/  ATOMS.OR RZ, [UR4+0x14], R3 ;  /* 0x00001403ffff798c */ /* 0x0005e8000b000004 */
[----:B------:R2:W-:Y:S01]  /*3590*/  ATOMS.OR RZ, [UR4+0x18], R5 ;  /* 0x00001805ffff798c */ /* 0x0005e2000b000004 */
[----:B------:R-:W-:Y:S03]  /*35a0*/  SYNCS.ARRIVE.TRANS64.RED.A1T0 RZ, [UR5], RZ ;  /* 0x000000ffffff79a7 */ /* 0x000fe60008100405 */
[----:B------:R2:W-:Y:S01]  /*35b0*/  ATOMS.XOR RZ, [UR4+0x10], R2 ;  /* 0x00001002ffff798c */ /* 0x0005e2000b800004 */
[----:B------:R-:W-:Y:S05]  /*35c0*/  BRA `(.L_x_69) ;  /* 0x0000000000107947 */ /* 0x000fea0003800000 */
.L_x_62:
[----:B------:R-:W-:-:S05]  /*35d0*/  MOV R2, 0xffffffff ;  /* 0xffffffff00027802 */ /* 0x000fca0000000f00 */
[----:B------:R1:W-:Y:S02]  /*35e0*/  STS [UR37+0x180], R2 ;  /* 0x00018002ff007988 */ /* 0x0003e40008000825 */
[----:B-1----:R-:W-:Y:S02]  /*35f0*/  MOV R2, 0x3610 ;  /* 0x0000361000027802 */ /* 0x002fe40000000f00 */
[----:B-----5:R-:W-:Y:S05]  /*3600*/  CALL.REL.NOINC `($__internal_1_$__cuda_sm10x_tcgen05_guardrail_trap_phase_invalid_during_alloc) ;  /* 0x0000006000847944 */ /* 0x020fea0003c00000 */
.L_x_69:
[----:B------:R-:W-:Y:S05]  /*3610*/  WARPSYNC.ALL ;  /* 0x0000000000007948 */ /* 0x000fea0003800000 */
[----:B------:R-:W3:Y:S01]  /*3620*/  S2UR UR11, SR_CgaCtaId ;  /* 0x00000000000b79c3 */ /* 0x000ee20000008800 */
[----:B------:R-:W-:Y:S01]  /*3630*/  UMOV UR4, 0x400 ;  /* 0x0000040000047882 */ /* 0x000fe20000000000 */
[----:B------:R-:W-:-:S06]  /*3640*/  NOP ;  /* 0x0000000000007918 */ /* 0x000fcc0000000000 */
[----:B------:R-:W-:Y:S06]  /*3650*/  BAR.ARV 0x6, 0xa0 ;  /* 0x0182800000007b1d */ /* 0x000fec0000002000 */
[----:B------:R-:W4:Y:S01]  /*3660*/  LDCU UR5, c[0x0][0x38c] ;  /* 0x00007180ff0577ac */ /* 0x000f220008000800 */
[----:B------:R-:W-:Y:S01]  /*3670*/  LOP3.LUT R0, R0, 0xffff, RZ, 0xc0, !PT ;  /* 0x0000ffff00007812 */ /* 0x000fe200078ec0ff */
[----:B-1----:R-:W-:Y:S01]  /*3680*/  IMAD.MOV.U32 R9, RZ, RZ, 0x1 ;  /* 0x00000001ff097424 */ /* 0x002fe200078e00ff */
[----:B------:R-:W-:Y:S01]  /*3690*/  LOP3.LUT R8, R8, 0xffff, RZ, 0xc0, !PT ;  /* 0x0000ffff08087812 */ /* 0x000fe200078ec0ff */
[----:B------:R-:W-:Y:S01]  /*36a0*/  UMOV UR17, URZ ;  /* 0x000000ff00117c82 */ /* 0x000fe20008000000 */
[----:B------:R-:W-:Y:S01]  /*36b0*/  R2UR UR12, R0 ;  /* 0x00000000000c72ca */ /* 0x000fe200000e0000 */
[----:B------:R-:W-:Y:S01]  /*36c0*/  UMOV UR16, URZ ;  /* 0x000000ff00107c82 */ /* 0x000fe20008000000 */
[----:B------:R-:W-:Y:S01]  /*36d0*/  R2UR UR13, R8 ;  /* 0x00000000080d72ca */ /* 0x000fe200000e0000 */
[----:B------:R-:W-:Y:S01]  /*36e0*/  IMAD.MOV.U32 R8, RZ, RZ, RZ ;  /* 0x000000ffff087224 */ /* 0x000fe200078e00ff */
[----:B------:R-:W-:Y:S01]  /*36f0*/  UMOV UR15, URZ ;  /* 0x000000ff000f7c82 */ /* 0x000fe20008000000 */
[----:B---3--:R-:W-:-:S02]  /*3700*/  ULEA UR11, UR11, UR4, 0x18 ;  /* 0x000000040b0b7291 */ /* 0x008fc4000f8ec0ff */
[----:B------:R-:W-:Y:S02]  /*3710*/  UISETP.NE.AND UP2, UPT, UR9, URZ, UPT ;  /* 0x000000ff0900728c */ /* 0x000fe4000bf45270 */
[----:B------:R-:W-:Y:S02]  /*3720*/  UIADD3 UR14, UPT, UPT, UR11, 0x6400, URZ ;  /* 0x000064000b0e7890 */ /* 0x000fe4000fffe0ff */
[----:B------:R-:W-:Y:S02]  /*3730*/  UIADD3 UR4, UPT, UPT, UR11, 0x2a400, URZ ;  /* 0x0002a4000b047890 */ /* 0x000fe4000fffe0ff */
[----:B----4-:R-:W-:Y:S01]  /*3740*/  UIADD3 UR5, UPT, UPT, UR5, 0x3f, URZ ;  /* 0x0000003f05057890 */ /* 0x010fe2000fffe0ff */
[----:B--2---:R-:W1:Y:S01]  /*3750*/  LDS R2, [UR11+0x180] ;  /* 0x0001800bff027984 */ /* 0x004e620008000800 */
[----:B------:R-:W-:Y:S02]  /*3760*/  USHF.R.U32.HI UR14, URZ, 0x4, UR14 ;  /* 0x00000004ff0e7899 */ /* 0x000fe4000801160e */
[----:B------:R-:W-:-:S02]  /*3770*/  USHF.R.S32.HI UR10, URZ, 0x1f, UR5 ;  /* 0x0000001fff0a7899 */ /* 0x000fc40008011405 */
[----:B------:R-:W-:Y:S02]  /*3780*/  USHF.R.U32.HI UR4, URZ, 0x4, UR4 ;  /* 0x00000004ff047899 */ /* 0x000fe40008011604 */
[----:B------:R-:W-:Y:S02]  /*3790*/  ULEA.HI UR10, UR10, UR5, URZ, 0x6 ;  /* 0x000000050a0a7291 */ /* 0x000fe4000f8f30ff */
[----:B------:R-:W-:Y:S02]  /*37a0*/  ULOP3.LUT UR14, UR14, 0x3fff, URZ, 0xc0, !UPT ;  /* 0x00003fff0e0e7892 */ /* 0x000fe4000f8ec0ff */
[----:B------:R-:W-:Y:S02]  /*37b0*/  USHF.R.S32.HI UR10, URZ, 0x6, UR10 ;  /* 0x00000006ff0a7899 */ /* 0x000fe4000801140a */
[----:B------:R-:W-:Y:S02]  /*37c0*/  ULOP3.LUT UR4, UR4, 0x3fff, URZ, 0xc0, !UPT ;  /* 0x00003fff04047892 */ /* 0x000fe4000f8ec0ff */
[----:B------:R-:W-:Y:S01]  /*37d0*/  UISETP.LT.AND UP0, UPT, UR10, 0x1, UPT ;  /* 0x000000010a00788c */ /* 0x000fe2000bf01270 */
[----:B------:R-:W-:Y:S01]  /*37e0*/  UMOV UR24, 0x0 ;  /* 0x0000000000187882 */ /* 0x000fe20000000000 */
[----:B------:R-:W-:Y:S01]  /*37f0*/  UMOV UR25, 0x10180490 ;  /* 0x1018049000197882 */ /* 0x000fe20000000000 */
[----:B------:R-:W-:-:S02]  /*3800*/  ULOP3.LUT UR14, UR14, 0x10000, URZ, 0xfc, !UPT ;  /* 0x000100000e0e7892 */ /* 0x000fc4000f8efcff */
[----:B------:R-:W-:Y:S02]  /*3810*/  ULOP3.LUT UR4, UR4, 0x10000, URZ, 0xfc, !UPT ;  /* 0x0001000004047892 */ /* 0x000fe4000f8efcff */
[----:B------:R-:W-:Y:S01]  /*3820*/  USEL UR23, UR10, 0x1, !UP0 ;  /* 0x000000010a177887 */ /* 0x000fe2000c000000 */
[----:B------:R-:W-:Y:S01]  /*3830*/  UMOV UR32, 0x0 ;  /* 0x0000000000207882 */ /* 0x000fe20000000000 */
[----:B------:R-:W-:Y:S01]  /*3840*/  UMOV UR33, 0x10180490 ;  /* 0x1018049000217882 */ /* 0x000fe20000000000 */
[----:B------:R-:W-:Y:S01]  /*3850*/  UMOV UR30, 0x0 ;  /* 0x00000000001e7882 */ /* 0x000fe20000000000 */
[----:B------:R-:W-:Y:S01]  /*3860*/  UMOV UR31, 0x10180490 ;  /* 0x10180490001f7882 */ /* 0x000fe20000000000 */
[----:B------:R-:W-:Y:S01]  /*3870*/  UMOV UR28, 0x0 ;  /* 0x00000000001c7882 */ /* 0x000fe20000000000 */
[----:B------:R-:W-:Y:S01]  /*3880*/  UMOV UR29, 0x10180490 ;  /* 0x10180490001d7882 */ /* 0x000fe20000000000 */
[----:B-1----:R-:W-:Y:S02]  /*3890*/  R2UR UR18, R2 ;  /* 0x00000000021272ca */ /* 0x002fe400000e0000 */
[----:B------:R-:W-:-:S13]  /*38a0*/  CS2R R2, SRZ ;  /* 0x0000000000027805 */ /* 0x000fda000001ff00 */
.L_x_80:
[C---:B------:R-:W-:Y:S02]  /*38b0*/  LEA R0, R8.reuse, UR11, 0x3 ;  /* 0x0000000b08007c11 */ /* 0x040fe4000f8e18ff */
[----:B------:R-:W-:Y:S02]  /*38c0*/  SHF.L.U32 R4, R3, 0x1f, RZ ;  /* 0x0000001f03047819 */ /* 0x000fe400000006ff */
[----:B------:R-:W-:Y:S02]  /*38d0*/  LEA R5, R8, UR11, 0x4 ;  /* 0x0000000b08057c11 */ /* 0x000fe4000f8e20ff */
[----:B------:R-:W1:Y:S02]  /*38e0*/  SYNCS.PHASECHK.TRANS64.TRYWAIT P0, [R0+URZ+0xd0], R4 ;  /* 0x0000d004000075a7 */ /* 0x000e6400080011ff */
[----:B-1-34-:R-:W-:Y:S05]  /*38f0*/  @!P0 BRA `(.L_x_73) ;  /* 0x00000058000c8947 */ /* 0x01afea0003800000 */
.L_x_174:
[----:B-1----:R-:W1:Y:S01]  /*3900*/  LDS.128 R4, [R5+0x160] ;  /* 0x0001600005047984 */ /* 0x002e620000000c00 */
[----:B------:R-:W-:Y:S02]  /*3910*/  VIADD R0, R0, 0xe0 ;  /* 0x000000e000007836 */ /* 0x000fe40000000000 */
[----:B------:R-:W-:Y:S01]  /*3920*/  VIADD R8, R8, 0x1 ;  /* 0x0000000108087836 */ /* 0x000fe20000000000 */
[----:B------:R-:W-:Y:S01]  /*3930*/  @!PT LDS RZ, [RZ] ;  /* 0x00000000fffff984 */ /* 0x000fe20000000800 */
[----:B------:R-:W-:Y:S01]  /*3940*/  @!PT LDS RZ, [RZ] ;  /* 0x00000000fffff984 */ /* 0x000fe20000000800 */
[----:B------:R-:W-:Y:S01]  /*3950*/  @!PT LDS RZ, [RZ] ;  /* 0x00000000fffff984 */ /* 0x000fe20000000800 */
[----:B------:R-:W-:Y:S01]  /*3960*/  @!PT LDS RZ, [RZ] ;  /* 0x00000000fffff984 */ /* 0x000fe20000000800 */
[----:B------:R2:W-:Y:S06]  /*3970*/  MEMBAR.ALL.CTA ;  /* 0x0000000000007992 */ /* 0x0005ec0000008000 */
[----:B--2---:R-:W2:Y:S01]  /*3980*/  FENCE.VIEW.ASYNC.S ;  /* 0x00000000000073c6 */ /* 0x004ea20000000000 */
[----:B------:R-:W-:-:S04]  /*3990*/  PRMT R0, RZ, 0x654, R0 ;  /* 0x00000654ff007816 */ /* 0x000fc80000000000 */
[----:B--2---:R2:W-:Y:S01]  /*39a0*/  SYNCS.ARRIVE.TRANS64.RED.A1T0 RZ, [R0+URZ], RZ ;  /* 0x000000ff00ff79a7 */ /* 0x0045e200081004ff */
[----:B-1----:R-:W-:Y:S01]  /*39b0*/  LOP3.LUT P1, RZ, R6, 0x1, RZ, 0xc0, !PT ;  /* 0x0000000106ff7812 */ /* 0x002fe2000782c0ff */
[----:B--2---:R-:W-:-:S12]  /*39c0*/  BRA.U UP2, `(.L_x_74) ;  /* 0x0000000502087547 */ /* 0x004fd8000b800000 */
[----:B------:R-:W1:Y:S01]  /*39d0*/  LDCU UR5, c[0x0][0x38c] ;  /* 0x00007180ff0577ac */ /* 0x000e620008000800 */
[----:B------:R-:W-:Y:S02]  /*39e0*/  PLOP3.LUT P2, PT, PT, PT, PT, 0x80, 0x8 ;  /* 0x000000000008781c */ /* 0x000fe40003f4f070 */
[----:B------:R-:W-:Y:S01]  /*39f0*/  SHF.L.U32 R4, R9, 0x1f, RZ ;  /* 0x0000001f09047819 */ /* 0x000fe200000006ff */
[----:B------:R-:W-:Y:S02]  /*3a00*/  ULEA UR19, UR17, UR11, 0x3 ;  /* 0x0000000b11137291 */ /* 0x000fe4000f8e18ff */
[----:B------:R-:W-:Y:S02]  /*3a10*/  UIMAD UR20, UR17, 0x60, UR18 ;  /* 0x00000060111478a4 */ /* 0x000fe4000f8e0212 */
[----:B-1----:R-:W-:-:S06]  /*3a20*/  UISETP.GE.AND UP0, UPT, UR5, 0x1, UPT ;  /* 0x000000010500788c */ /* 0x002fcc000bf06270 */
[----:B------:R-:W-:-:S05]  /*3a30*/  PLOP3.LUT P0, PT, PT, PT, UP0, 0x80, 0x8 ;  /* 0x000000000008781c */ /* 0x000fca0003f0f008 */
[----:B------:R-:W-:-:S08]  /*3a40*/  @UP0 ULEA UR5, UR16, UR11, 0x3 ;  /* 0x0000000b10050291 */ /* 0x000fd0000f8e18ff */
[----:B------:R-:W-:-:S04]  /*3a50*/  @P0 SHF.L.U32 R0, R2, 0x1f, RZ ;  /* 0x0000001f02000819 */ /* 0x000fc800000006ff */
[----:B------:R1:W2:Y:S01]  /*3a60*/  @P0 SYNCS.PHASECHK.TRANS64.TRYWAIT P2, [UR5], R0 ;  /* 0x00000000ff0005a7 */ /* 0x0002a20008041105 */
[----:B------:R-:W3:Y:S02]  /*3a70*/  SYNCS.PHASECHK.TRANS64.TRYWAIT P0, [UR19+0x110], R4 ;  /* 0x00011004ff0075a7 */ /* 0x000ee40008001113 */
[----:B-123--:R-:W-:Y:S05]  /*3a80*/  @!P0 BRA `(.L_x_75) ;  /* 0x0000005400bc8947 */ /* 0x00efea0003800000 */
.L_x_176:
[----:B------:R-:W-:Y:S01]  /*3a90*/  UMOV UR22, UR15 ;  /* 0x0000000f00167c82 */ /* 0x000fe20008000000 */
[----:B------:R-:W-:Y:S05]  /*3aa0*/  BRA.U !UP0, `(.L_x_76) ;  /* 0x0000000108c07547 */ /* 0x000fea000b800000 */
[----:B------:R-:W-:Y:S02]  /*3ab0*/  UIADD3 UR22, UPT, UPT, UR23, UR15, URZ ;  /* 0x0000000f17167290 */ /* 0x000fe4000fffe0ff */
[----:B------:R-:W-:Y:S01]  /*3ac0*/  UPLOP3.LUT UP3, UPT, UPT, UPT, UPT, 0x40, 0x4 ;  /* 0x000000000004789c */ /* 0x000fe20003f6e870 */
[----:B------:R-:W-:Y:S01]  /*3ad0*/  UMOV UR21, UR10 ;  /* 0x0000000a00157c82 */ /* 0x000fe20008000000 */
[----:B------:R-:W-:-:S09]  /*3ae0*/  UMOV UR5, UR16 ;  /* 0x0000001000057c82 */ /* 0x000fd20008000000 */
.L_x_79:
[----:B--2---:R-:W-:Y:S01]  /*3af0*/  ULEA UR7, UR5, UR11, 0x3 ;  /* 0x0000000b05077291 */ /* 0x004fe2000f8e18ff */
[----:B---3--:R-:W-:Y:S11]  /*3b00*/  @P2 BRA `(.L_x_77) ;  /* 0x00000000000c2947 */ /* 0x008ff60003800000 */
[----:B-1----:R-:W-:Y:S04]  /*3b10*/  SHF.L.U32 R4, R2, 0x1f, RZ ;  /* 0x0000001f02047819 */ /* 0x002fe800000006ff */
[----:B------:R-:W1:Y:S02]  /*3b20*/  SYNCS.PHASECHK.TRANS64.TRYWAIT P0, [UR7], R4 ;  /* 0x00000004ff0075a7 */ /* 0x000e640008001107 */
[----:B-1----:R-:W-:Y:S05]  /*3b30*/  @!P0 BRA `(.L_x_78) ;  /* 0x0000005400a88947 */ /* 0x002fea0003800000 */
.L_x_77:
[----:B------:R-:W-:Y:S01]  /*3b40*/  UISETP.NE.AND UP0, UPT, UR21, 0x1, UPT ;  /* 0x000000011500788c */ /* 0x000fe2000bf05270 */
[----:B------:R-:W-:Y:S01]  /*3b50*/  PLOP3.LUT P2, PT, PT, PT, PT, 0x80, 0x8 ;  /* 0x000000000008781c */ /* 0x000fe20003f4f070 */
[----:B------:R-:W-:Y:S02]  /*3b60*/  UIADD3 UR16, UPT, UPT, UR5, 0x1, URZ ;  /* 0x0000000105107890 */ /* 0x000fe4000fffe0ff */
[----:B------:R-:W-:Y:S02]  /*3b70*/  UIMAD UR6, UR5, 0x180, UR4 ;  /* 0x00000180050678a4 */ /* 0x000fe4000f8e0204 */
[----:B------:R-:W-:Y:S01]  /*3b80*/  UISETP.NE.AND UP1, UPT, UR16, 0x9, UPT ;  /* 0x000000091000788c */ /* 0x000fe2000bf25270 */
[----:B------:R-:W-:Y:S01]  /*3b90*/  PLOP3.LUT P0, PT, PT, PT, UP0, 0x80, 0x8 ;  /* 0x000000000008781c */ /* 0x000fe20003f0f008 */
[----:B------:R-:W-:Y:S02]  /*3ba0*/  ULEA UR34, UR5, UR14, 0xa ;  /* 0x0000000e05227291 */ /* 0x000fe4000f8e50ff */
[----:B------:R-:W-:Y:S02]  /*3bb0*/  USEL UR27, URZ, 0x1, UP1 ;  /* 0x00000001ff1b7887 */ /* 0x000fe40008800000 */
[----:B------:R-:W-:Y:S02]  /*3bc0*/  USEL UR16, UR16, URZ, UP1 ;  /* 0x000000ff10107287 */ /* 0x000fe40008800000 */
[----:B------:R-:W-:Y:S02]  /*3bd0*/  UIADD3 UR46, UPT, UPT, UR6, 0x2, URZ ;  /* 0x00000002062e7890 */ /* 0x000fe4000fffe0ff */
[----:B------:R-:W-:Y:S01]  /*3be0*/  @UP0 ULEA UR26, UR16, UR11, 0x3 ;  /* 0x0000000b101a0291 */ /* 0x000fe2000f8e18ff */
[----:B------:R-:W-:Y:S01]  /*3bf0*/  LOP3.LUT R2, R2, UR27, RZ, 0x3c, !PT ;  /* 0x0000001b02027c12 */ /* 0x000fe2000f8e3cff */
[----:B------:R-:W-:Y:S02]  /*3c00*/  UIADD3 UR44, UPT, UPT, UR34, 0x2, URZ ;  /* 0x00000002222c7890 */ /* 0x000fe4000fffe0ff */
[----:B------:R-:W-:Y:S01]  /*3c10*/  UIADD3 UR42, UPT, UPT, UR6, 0x4, URZ ;  /* 0x00000004062a7890 */ /* 0x000fe2000fffe0ff */
[----:B-1----:R-:W-:Y:S01]  /*3c20*/  @P0 SHF.L.U32 R0, R2, 0x1f, RZ ;  /* 0x0000001f02000819 */ /* 0x002fe200000006ff */
[----:B------:R-:W-:Y:S02]  /*3c30*/  UIADD3 UR40, UPT, UPT, UR34, 0x4, URZ ;  /* 0x0000000422287890 */ /* 0x000fe4000fffe0ff */
[----:B------:R-:W-:Y:S01]  /*3c40*/  UIADD3 UR38, UPT, UPT, UR6, 0x6, URZ ;  /* 0x0000000606267890 */ /* 0x000fe2000fffe0ff */
[----:B------:R2:W3:Y:S01]  /*3c50*/  @P0 SYNCS.PHASECHK.TRANS64.TRYWAIT P2, [UR26], R0 ;  /* 0x00000000ff0005a7 */ /* 0x0004e2000804111a */
[----:B------:R-:W-:Y:S02]  /*3c60*/  UIADD3 UR36, UPT, UPT, UR34, 0x6, URZ ;  /* 0x0000000622247890 */ /* 0x000fe4000fffe0ff */
[----:B------:R-:W-:Y:S02]  /*3c70*/  UIADD3 UR26, UPT, UPT, UR7, 0x48, URZ ;  /* 0x00000048071a7890 */ /* 0x000fe4000fffe0ff */
[----:B------:R-:W-:Y:S02]  /*3c80*/  UIADD3 UR15, UPT, UPT, UR15, 0x1, URZ ;  /* 0x000000010f0f7890 */ /* 0x000fe4000fffe0ff */
[----:B------:R-:W-:Y:S02]  /*3c90*/  UIADD3 UR21, UPT, UPT, UR21, -0x1, URZ ;  /* 0xffffffff15157890 */ /* 0x000fe4000fffe0ff */
[----:B------:R-:W-:Y:S01]  /*3ca0*/  UISETP.NE.AND UP0, UPT, UR15, UR22, UPT ;  /* 0x000000160f00728c */ /* 0x000fe2000bf05270 */
[----:B------:R-:W-:Y:S01]  /*3cb0*/  UMOV UR7, 0x40004040 ;  /* 0x4000404000077882 */ /* 0x000fe20000000000 */
[----:B------:R-:W-:Y:S01]  /*3cc0*/  UMOV UR35, 0x40004040 ;  /* 0x4000404000237882 */ /* 0x000fe20000000000 */
[----:B------:R-:W-:Y:S01]  /*3cd0*/  UMOV UR47, 0x40004040 ;  /* 0x40004040002f7882 */ /* 0x000fe20000000000 */
[----:B------:R2:W-:Y:S01]  /*3ce0*/  UTCHMMA.2CTA gdesc[UR34], gdesc[UR6], tmem[UR20], tmem[UR24], idesc[UR25], UP3 ;  /* 0x00ff1806220075ea */ /* 0x0005e20009a00014 */
[----:B------:R-:W-:Y:S01]  /*3cf0*/  UPLOP3.LUT UP3, UPT, UPT, UPT, UPT, 0x80, 0x8 ;  /* 0x000000000008789c */ /* 0x000fe20003f6f070 */
[----:B------:R-:W-:Y:S01]  /*3d00*/  UMOV UR45, 0x40004040 ;  /* 0x40004040002d7882 */ /* 0x000fe20000000000 */
[----:B------:R-:W-:Y:S01]  /*3d10*/  UMOV UR43, 0x40004040 ;  /* 0x40004040002b7882 */ /* 0x000fe20000000000 */
[----:B------:R2:W-:Y:S01]  /*3d20*/  UTCHMMA.2CTA gdesc[UR44], gdesc[UR46], tmem[UR20], tmem[UR32], idesc[UR33], UPT ;  /* 0x00ff202e2c0075ea */ /* 0x0005e2000ba00014 */
[----:B------:R-:W-:Y:S01]  /*3d30*/  UMOV UR41, 0x40004040 ;  /* 0x4000404000297882 */ /* 0x000fe20000000000 */
[----:B------:R-:W-:Y:S01]  /*3d40*/  UMOV UR39, 0x40004040 ;  /* 0x4000404000277882 */ /* 0x000fe20000000000 */
[----:B------:R-:W-:Y:S01]  /*3d50*/  UMOV UR37, 0x40004040 ;  /* 0x4000404000257882 */ /* 0x000fe20000000000 */
[----:B------:R2:W-:Y:S01]  /*3d60*/  UTCHMMA.2CTA gdesc[UR40], gdesc[UR42], tmem[UR20], tmem[UR30], idesc[UR31], UPT ;  /* 0x00ff1e2a280075ea */ /* 0x0005e2000ba00014 */
[----:B------:R2:W-:Y:S01]  /*3d70*/  UTCHMMA.2CTA gdesc[UR36], gdesc[UR38], tmem[UR20], tmem[UR28], idesc[UR29], UPT ;  /* 0x00ff1c26240075ea */ /* 0x0005e2000ba00014 */
[----:B------:R2:W-:Y:S01]  /*3d80*/  UTCBAR.2CTA.MULTICAST [UR26], URZ, UR13 ;  /* 0x000000ff1a0073e9 */ /* 0x0005e2000820080d */
[----:B------:R-:W-:Y:S01]  /*3d90*/  UMOV UR5, UR16 ;  /* 0x0000001000057c82 */ /* 0x000fe20008000000 */
[----:B------:R-:W-:Y:S05]  /*3da0*/  BRA.U UP0, `(.L_x_79) ;  /* 0xfffffffd00507547 */ /* 0x000fea000b83ffff */
.L_x_76:
[----:B------:R-:W-:Y:S01]  /*3db0*/  UIADD3 UR19, UPT, UPT, UR19, 0xf0, URZ ;  /* 0x000000f013137890 */ /* 0x000fe2000fffe0ff */
[----:B------:R-:W-:-:S08]  /*3dc0*/  UMOV UR15, UR22 ;  /* 0x00000016000f7c82 */ /* 0x000fd00008000000 */
[----:B------:R4:W-:Y:S01]  /*3dd0*/  UTCBAR.2CTA.MULTICAST [UR19], URZ, UR12 ;  /* 0x000000ff130073e9 */ /* 0x0009e2000820080c */
[----:B------:R-:W-:Y:S02]  /*3de0*/  NOP ;  /* 0x0000000000007918 */ /* 0x000fe40000000000 */
.L_x_74:
[----:B------:R-:W-:Y:S01]  /*3df0*/  UIADD3 UR17, UPT, UPT, UR17, 0x1, URZ ;  /* 0x0000000111117890 */ /* 0x000fe2000fffe0ff */
[----:B------:R-:W-:-:S03]  /*3e00*/  ISETP.NE.AND P0, PT, R8, 0x2, PT ;  /* 0x000000020800780c */ /* 0x000fc60003f05270 */
[----:B------:R-:W-:Y:S01]  /*3e10*/  UISETP.NE.AND UP0, UPT, UR17, 0x4, UPT ;  /* 0x000000041100788c */ /* 0x000fe2000bf05270 */
[----:B-12---:R-:W-:Y:S02]  /*3e20*/  SEL R0, RZ, 0x1, P0 ;  /* 0x00000001ff007807 */ /* 0x006fe40000000000 */
[----:B------:R-:W-:Y:S01]  /*3e30*/  SEL R8, R8, RZ, P0 ;  /* 0x000000ff08087207 */ /* 0x000fe20000000000 */
[----:B------:R-:W-:Y:S01]  /*3e40*/  USEL UR5, URZ, 0x1, UP0 ;  /* 0x00000001ff057887 */ /* 0x000fe20008000000 */
[----:B------:R-:W-:Y:S01]  /*3e50*/  LOP3.LUT R3, R3, R0, RZ, 0x3c, !PT ;  /* 0x0000000003037212 */ /* 0x000fe200078e3cff */
[----:B------:R-:W-:-:S04]  /*3e60*/  USEL UR17, UR17, URZ, UP0 ;  /* 0x000000ff11117287 */ /* 0x000fc80008000000 */
[----:B------:R-:W-:Y:S01]  /*3e70*/  LOP3.LUT R9, R9, UR5, RZ, 0x3c, !PT ;  /* 0x0000000509097c12 */ /* 0x000fe2000f8e3cff */
[----:B------:R-:W-:Y:S07]  /*3e80*/  @P1 BRA `(.L_x_80) ;  /* 0xfffffff800881947 */ /* 0x000fee000383ffff */
[----:B------:R-:W1:Y:S01]  /*3e90*/  S2UR UR4, SR_CgaCtaId ;  /* 0x00000000000479c3 */ /* 0x000e620000008800 */
[----:B------:R-:W-:Y:S01]  /*3ea0*/  ELECT P0, URZ, PT ;  /* 0x0000000000ff782f */ /* 0x000fe20003800000 */
[----:B------:R-:W-:Y:S01]  /*3eb0*/  HFMA2 R0, -RZ, RZ, 0, 5.9604644775390625e-08 ;  /* 0x00000001ff007431 */ /* 0x000fe200000001ff */
[----:B------:R-:W-:-:S05]  /*3ec0*/  UMOV UR5, 0x40 ;  /* 0x0000004000057882 */ /* 0x000fca0000000000 */
[----:B------:R-:W-:Y:S01]  /*3ed0*/  UVIRTCOUNT.DEALLOC.SMPOOL 0x80 ;  /* 0x000000800000784c */ /* 0x000fe20000000000 */
[----:B------:R-:W-:Y:S02]  /*3ee0*/  UISETP.NE.AND UP0, UPT, UR9, URZ, UPT ;  /* 0x000000ff0900728c */ /* 0x000fe4000bf05270 */
[----:B-1----:R-:W-:-:S09]  /*3ef0*/  ULEA UR4, UR4, UR5, 0x18 ;  /* 0x0000000504047291 */ /* 0x002fd2000f8ec0ff */
[----:B------:R1:W-:Y:S01]  /*3f00*/  @P0 STS.U8 [UR4+0x1c], R0 ;  /* 0x00001c00ff000988 */ /* 0x0003e20008000004 */
[----:B------:R-:W-:Y:S05]  /*3f10*/  BRA.U UP0, `(.L_x_81) ;  /* 0x0000000100a07547 */ /* 0x000fea000b800000 */
[----:B------:R-:W-:Y:S01]  /*3f20*/  UIADD3 UR5, UPT, UPT, UR11, 0x110, URZ ;  /* 0x000001100b057890 */ /* 0x000fe2000fffe0ff */
[----:B------:R-:W-:-:S03]  /*3f30*/  SHF.L.U32 R2, R9, 0x1f, RZ ;  /* 0x0000001f09027819 */ /* 0x000fc600000006ff */
[----:B------:R-:W-:-:S09]  /*3f40*/  ULEA UR6, UR17, UR5, 0x3 ;  /* 0x0000000511067291 */ /* 0x000fd2000f8e18ff */
[----:B------:R-:W2:Y:S02]  /*3f50*/  SYNCS.PHASECHK.TRANS64.TRYWAIT P0, [UR6], R2 ;  /* 0x00000002ff0075a7 */ /* 0x000ea40008001106 */
[----:B--2---:R-:W-:Y:S05]  /*3f60*/  @!P0 BRA `(.L_x_82) ;  /* 0x0000005000b48947 */ /* 0x004fea0003800000 */
.L_x_179:
        /* <DEDUP_REMOVED lines=9> */
.L_x_181:
        /* <DEDUP_REMOVED lines=9> */
.L_x_183:
[----:B------:R-:W-:-:S04]  /*4090*/  UIADD3 UR7, UPT, UPT, UR7, 0x1, URZ ;  /* 0x0000000107077890 */ /* 0x000fc8000fffe0ff */
[----:B------:R-:W-:-:S04]  /*40a0*/  UISETP.NE.AND UP1, UPT, UR7, 0x4, UPT ;  /* 0x000000040700788c */ /* 0x000fc8000bf25270 */
[----:B------:R-:W-:Y:S02]  /*40b0*/  USEL UR6, URZ, 0x1, UP1 ;  /* 0x00000001ff067887 */ /* 0x000fe40008800000 */
[----:B------:R-:W-:-:S04]  /*40c0*/  USEL UR7, UR7, URZ, UP1 ;  /* 0x000000ff07077287 */ /* 0x000fc80008800000 */
[----:B------:R-:W-:Y:S01]  /*40d0*/  ULEA UR7, UR7, UR5, 0x3 ;  /* 0x0000000507077291 */ /* 0x000fe2000f8e18ff */
[----:B------:R-:W-:-:S04]  /*40e0*/  LOP3.LUT R2, R2, UR6, RZ, 0x3c, !PT ;  /* 0x0000000602027c12 */ /* 0x000fc8000f8e3cff */
[----:B------:R-:W-:Y:S01]  /*40f0*/  SHF.L.U32 R2, R2, 0x1f, RZ ;  /* 0x0000001f02027819 */ /* 0x000fe200000006ff */
[----:B-1----:R-:W-:-:S04]  /*4100*/  IMAD.U32 R0, RZ, RZ, UR7 ;  /* 0x00000007ff007e24 */ /* 0x002fc8000f8e00ff */
[----:B------:R1:W2:Y:S03]  /*4110*/  SYNCS.PHASECHK.TRANS64.TRYWAIT P0, [R0+URZ], R2 ;  /* 0x00000002000075a7 */ /* 0x0002a600080011ff */
[----:B--2---:R-:W-:Y:S05]  /*4120*/  @!P0 NANOSLEEP.SYNCS 0x989680 ;  /* 0x009896800000895d */ /* 0x004fea0003900000 */
[----:B------:R-:W2:Y:S02]  /*4130*/  @!P0 SYNCS.PHASECHK.TRANS64 P0, [R0+URZ], R2 ;  /* 0x00000002000085a7 */ /* 0x000ea400080010ff */
[----:B--2---:R-:W-:Y:S05]  /*4140*/  @P0 BRA `(.L_x_85) ;  /* 0x0000000000200947 */ /* 0x004fea0003800000 */
.L_x_86:
[----:B--2---:R2:W1:Y:S02]  /*4150*/  SYNCS.PHASECHK.TRANS64.TRYWAIT P0, [R0+URZ], R2 ;  /* 0x00000002000075a7 */ /* 0x00446400080011ff */
[----:B-1----:R-:W-:Y:S05]  /*4160*/  @!P0 NANOSLEEP.SYNCS 0x989680 ;  /* 0x009896800000895d */ /* 0x002fea0003900000 */
[----:B------:R-:W1:Y:S02]  /*4170*/  @!P0 SYNCS.PHASECHK.TRANS64 P0, [R0+URZ], R2 ;  /* 0x00000002000085a7 */ /* 0x000e6400080010ff */
[----:B-1----:R-:W-:Y:S05]  /*4180*/  @!P0 BRA `(.L_x_86) ;  /* 0xfffffffc00f08947 */ /* 0x002fea000383ffff */
[----:B------:R-:W-:Y:S05]  /*4190*/  BRA `(.L_x_85) ;  /* 0x00000000000c7947 */ /* 0x000fea0003800000 */
.L_x_81:
[----:B------:R-:W-:-:S04]  /*41a0*/  UIADD3 UR5, UPT, UPT, UR11, 0x150, URZ ;  /* 0x000001500b057890 */ /* 0x000fc8000fffe0ff */
[----:B------:R-:W-:-:S09]  /*41b0*/  UPRMT UR5, UR8, 0x654, UR5 ;  /* 0x0000065408057896 */ /* 0x000fd20008000005 */
[----:B------:R-:W-:Y:S03]  /*41c0*/  SYNCS.ARRIVE.TRANS64.RED.A1T0 RZ, [UR5], RZ ;  /* 0x000000ffffff79a7 */ /* 0x000fe60008100405 */
.L_x_85:
[----:B-12---:R-:W-:Y:S01]  /*41d0*/  SHF.L.U32 R2, RZ, 0x1f, RZ ;  /* 0x0000001fff027819 */ /* 0x006fe200000006ff */
[----:B------:R-:W-:Y:S01]  /*41e0*/  UIADD3 UR5, UPT, UPT, UR11, 0x150, URZ ;  /* 0x000001500b057890 */ /* 0x000fe2000fffe0ff */
[----:B------:R-:W-:Y:S02]  /*41f0*/  PLOP3.LUT P0, PT, PT, PT, UP0, 0x80, 0x8 ;  /* 0x000000000008781c */ /* 0x000fe40003f0f008 */
[----:B------:R-:W1:Y:S02]  /*4200*/  SYNCS.PHASECHK.TRANS64.TRYWAIT P1, [UR11+0x150], R2 ;  /* 0x00015002ff0075a7 */ /* 0x000e64000802110b */
[----:B-1----:R-:W-:Y:S09]  /*4210*/  @!P1 BRA `(.L_x_87) ;  /* 0x0000005000509947 */ /* 0x002ff20003800000 */
.L_x_185:
[----:B------:R-:W-:Y:S02]  /*4220*/  @!UP0 UPRMT UR5, UR8, 0x654, UR5 ;  /* 0x0000065408058896 */ /* 0x000fe40008000005 */
[----:B------:R-:W-:Y:S01]  /*4230*/  ULOP3.LUT UR6, UR18, 0xffff, URZ, 0xc0, !UPT ;  /* 0x0000ffff12067892 */ /* 0x000fe2000f8ec0ff */
[----:B------:R-:W-:-:S03]  /*4240*/  UMOV UR8, 0xffff ;  /* 0x0000ffff00087882 */ /* 0x000fc60000000000 */
[----:B------:R-:W-:-:S03]  /*4250*/  USHF.R.U32.HI UR6, URZ, 0x5, UR6 ;  /* 0x00000005ff067899 */ /* 0x000fc60008011606 */
[----:B------:R-:W-:Y:S01]  /*4260*/  @!P0 SYNCS.ARRIVE.TRANS64.RED.A1T0 RZ, [UR5], RZ ;  /* 0x000000ffffff89a7 */ /* 0x000fe20008100405 */
[----:B------:R-:W-:Y:S01]  /*4270*/  NOP ;  /* 0x0000000000007918 */ /* 0x000fe20000000000 */
[----:B-1----:R-:W1:Y:S01]  /*4280*/  LDS R0, [UR4+0x14] ;  /* 0x00001404ff007984 */ /* 0x002e620008000800 */
[----:B------:R-:W-:Y:S01]  /*4290*/  USHF.L.U32 UR8, UR8, UR6, URZ ;  /* 0x0000000608087299 */ /* 0x000fe200080006ff */
[----:B------:R-:W-:Y:S02]  /*42a0*/  UMOV UR5, 0x1 ;  /* 0x0000000100057882 */ /* 0x000fe40000000000 */
[----:B------:R-:W-:-:S03]  /*42b0*/  USHF.L.U32 UR5, UR5, UR6, URZ ;  /* 0x0000000605057299 */ /* 0x000fc600080006ff */
[----:B-1----:R-:W-:-:S04]  /*42c0*/  LOP3.LUT R0, R0, UR8, RZ, 0xc0, !PT ;  /* 0x0000000800007c12 */ /* 0x002fc8000f8ec0ff */
[----:B------:R-:W-:-:S13]  /*42d0*/  ISETP.NE.AND P0, PT, R0, UR8, PT ;  /* 0x0000000800007c0c */ /* 0x000fda000bf05270 */
[----:B------:R-:W-:Y:S05]  /*42e0*/  @P0 BRA `(.L_x_88) ;  /* 0x0000000000580947 */ /* 0x000fea0003800000 */
[----:B------:R-:W1:Y:S02]  /*42f0*/  LDS R0, [UR4+0x18] ;  /* 0x00001804ff007984 */ /* 0x000e640008000800 */
[----:B-1----:R-:W-:-:S04]  /*4300*/  LOP3.LUT R0, R0, UR5, RZ, 0xc0, !PT ;  /* 0x0000000500007c12 */ /* 0x002fc8000f8ec0ff */
[----:B------:R-:W-:-:S13]  /*4310*/  ISETP.NE.AND P0, PT, R0, UR5, PT ;  /* 0x0000000500007c0c */ /* 0x000fda000bf05270 */
[----:B------:R-:W-:Y:S05]  /*4320*/  @P0 BRA `(.L_x_89) ;  /* 0x00000000003c0947 */ /* 0x000fea0003800000 */
[----:B------:R-:W1:Y:S01]  /*4330*/  S2R R2, SR_LANEID ;  /* 0x0000000000027919 */ /* 0x000e620000000000 */
[----:B------:R-:W-:Y:S01]  /*4340*/  ULOP3.LUT UR8, URZ, UR8, URZ, 0x33, !UPT ;  /* 0x00000008ff087292 */ /* 0x000fe2000f8e33ff */
[----:B------:R-:W-:Y:S02]  /*4350*/  VOTEU.ANY UR7, UPT, PT ;  /* 0x0000000000077886 */ /* 0x000fe400038e0100 */
[----:B------:R-:W-:-:S03]  /*4360*/  UFLO.U32 UR7, UR7 ;  /* 0x00000007000772bd */ /* 0x000fc600080e0000 */
[----:B------:R-:W-:-:S04]  /*4370*/  IMAD.U32 R0, RZ, RZ, UR8 ;  /* 0x00000008ff007e24 */ /* 0x000fc8000f8e00ff */
[----:B------:R2:W3:Y:S02]  /*4380*/  REDUX UR6, R0 ;  /* 0x00000000000673c4 */ /* 0x0004e40000000000 */
[----:B------:R1:W-:Y:S02]  /*4390*/  UTCATOMSWS.AND URZ, UR8 ;  /* 0x0000000800ff79e3 */ /* 0x0003e40008000000 */
[----:B-1----:R-:W-:Y:S02]  /*43a0*/  ISETP.EQ.U32.AND P0, PT, R2, UR7, PT ;  /* 0x0000000702007c0c */ /* 0x002fe4000bf02070 */
[----:B--2---:R-:W-:Y:S02]  /*43b0*/  LOP3.LUT R0, RZ, UR5, RZ, 0x33, !PT ;  /* 0x00000005ff007c12 */ /* 0x004fe4000f8e33ff */
[----:B---3--:R-:W-:Y:S02]  /*43c0*/  MOV R2, UR6 ;  /* 0x0000000600027c02 */ /* 0x008fe40008000f00 */
[----:B------:R-:W1:Y:S07]  /*43d0*/  REDUX UR5, R0 ;  /* 0x00000000000573c4 */ /* 0x000e6e0000000000 */
[----:B------:R2:W-:Y:S01]  /*43e0*/  @P0 ATOMS.AND RZ, [UR4+0x14], R2 ;  /* 0x00001402ffff098c */ /* 0x0005e2000a800004 */
[----:B-1----:R-:W-:-:S05]  /*43f0*/  IMAD.U32 R0, RZ, RZ, UR5 ;  /* 0x00000005ff007e24 */ /* 0x002fca000f8e00ff */
[----:B------:R2:W-:Y:S01]  /*4400*/  @P0 ATOMS.AND RZ, [UR4+0x18], R0 ;  /* 0x00001800ffff098c */ /* 0x0005e2000a800004 */
[----:B------:R-:W-:Y:S05]  /*4410*/  BRA `(.L_x_90) ;  /* 0x0000000000147947 */ /* 0x000fea0003800000 */
.L_x_89:
[----:B------:R-:W-:Y:S02]  /*4420*/  MOV R2, 0x4440 ;  /* 0x0000444000027802 */ /* 0x000fe40000000f00 */
[----:B---345:R-:W-:Y:S05]  /*4430*/  CALL.REL.NOINC `($__internal_0_$__cuda_sm10x_tcgen05_guardrail_trap_col_being_dealloced_not_returned_by_alloc) ;  /* 0x0000005000ec7944 */ /* 0x038fea0003c00000 */
[----:B------:R-:W-:Y:S05]  /*4440*/  BRA `(.L_x_90) ;  /* 0x0000000000087947 */ /* 0x000fea0003800000 */
.L_x_88:
[----:B------:R-:W-:Y:S02]  /*4450*/  MOV R2, 0x4470 ;  /* 0x0000447000027802 */ /* 0x000fe40000000f00 */
[----:B---345:R-:W-:Y:S05]  /*4460*/  CALL.REL.NOINC `($__internal_2_$__cuda_sm10x_tcgen05_guardrail_trap_unallocated_columns_being_dealloced) ;  /* 0x0000005000f87944 */ /* 0x038fea0003c00000 */
.L_x_90:
[----:B------:R-:W-:Y:S01]  /*4470*/  NOP ;  /* 0x0000000000007918 */ /* 0x000fe20000000000 */
[----:B----4-:R-:W-:Y:S05]  /*4480*/  EXIT ;  /* 0x000000000000794d */ /* 0x010fea0003800000 */
.L_x_61:
[----:B------:R-:W-:-:S09]  /*4490*/  UISETP.NE.OR UP5, UPT, UR10, 0x3, !UP5 ;  /* 0x000000030a00788c */ /* 0x000fd2000efa5670 */
[----:B------:R-:W-:Y:S05]  /*44a0*/  BRA.U UP5, `(.L_x_91) ;  /* 0x0000000d05a47547 */ /* 0x000fea000b800000 */
[----:B------:R-:W1:Y:S01]  /*44b0*/  LDCU.64 UR6, c[0x0][0x888] ;  /* 0x00011100ff0677ac */ /* 0x000e620008000a00 */
[----:B------:R-:W2:Y:S01]  /*44c0*/  LDC R0, c[0x0][0xb30] ;  /* 0x0002cc00ff007b82 */ /* 0x000ea20000000800 */
[----:B------:R-:W-:Y:S02]  /*44d0*/  HFMA2 R27, -RZ, RZ, 0, 0 ;  /* 0x00000000ff1b7431 */ /* 0x000fe400000001ff */
[----:B------:R-:W-:Y:S01]  /*44e0*/  IMAD.MOV.U32 R29, RZ, RZ, 0x1 ;  /* 0x00000001ff1d7424 */ /* 0x000fe200078e00ff */
[----:B------:R-:W3:Y:S01]  /*44f0*/  LDCU.64 UR4, c[0x0][0x890] ;  /* 0x00011200ff0477ac */ /* 0x000ee20008000a00 */
[----:B------:R-:W-:Y:S01]  /*4500*/  IMAD.MOV.U32 R28, RZ, RZ, RZ ;  /* 0x000000ffff1c7224 */ /* 0x000fe200078e00ff */
[----:B------:R-:W-:Y:S01]  /*4510*/  MOV R25, 0x2000 ;  /* 0x0000200000197802 */ /* 0x000fe20000000f00 */
[----:B------:R-:W-:Y:S01]  /*4520*/  UPLOP3.LUT UP1, UPT, UPT, UPT, UPT, 0x40, 0x4 ;  /* 0x000000000004789c */ /* 0x000fe20003f2e870 */
[----:B------:R-:W4:Y:S08]  /*4530*/  LDC R24, c[0x0][0x370] ;  /* 0x0000dc00ff187b82 */ /* 0x000f300000000800 */
[----:B------:R-:W4:Y:S01]  /*4540*/  LDC R3, c[0x0][0xb0c] ;  /* 0x0002c300ff037b82 */ /* 0x000f220000000800 */
[----:B-1----:R-:W-:-:S03]  /*4550*/  UISETP.NE.U32.AND UP2, UPT, UR6, URZ, UPT ;  /* 0x000000ff0600728c */ /* 0x002fc6000bf45070 */
[----:B------:R-:W-:Y:S01]  /*4560*/  UMOV UR6, 0x400 ;  /* 0x0000040000067882 */ /* 0x000fe20000000000 */
[----:B------:R-:W-:Y:S02]  /*4570*/  UISETP.NE.AND.EX UP2, UPT, UR7, URZ, UPT, UP2 ;  /* 0x000000ff0700728c */ /* 0x000fe4000bf45320 */
[----:B------:R-:W-:Y:S01]  /*4580*/  ULEA UR6, UR37, UR6, 0x18 ;  /* 0x0000000625067291 */ /* 0x000fe2000f8ec0ff */
[----:B------:R-:W1:Y:S01]  /*4590*/  LDC R18, c[0x0][0xb20] ;  /* 0x0002c800ff127b82 */ /* 0x000e620000000800 */
[----:B---3--:R-:W-:Y:S01]  /*45a0*/  UISETP.NE.U32.AND UP3, UPT, UR4, URZ, UPT ;  /* 0x000000ff0400728c */ /* 0x008fe2000bf65070 */
[----:B--2---:R-:W-:Y:S01]  /*45b0*/  ISETP.NE.AND P1, PT, R0, 0x1, PT ;  /* 0x000000010000780c */ /* 0x004fe20003f25270 */
[----:B------:R-:W-:Y:S02]  /*45c0*/  UIADD3 UR7, UPT, UPT, UR6, 0xa0, URZ ;  /* 0x000000a006077890 */ /* 0x000fe4000fffe0ff */
[----:B------:R-:W-:Y:S02]  /*45d0*/  UIADD3 UR25, UPT, UPT, UR6, 0x90, URZ ;  /* 0x0000009006197890 */ /* 0x000fe4000fffe0ff */
[----:B------:R-:W-:Y:S01]  /*45e0*/  UIADD3 UR17, UPT, UPT, UR6, 0x98, URZ ;  /* 0x0000009806117890 */ /* 0x000fe2000fffe0ff */
[----:B------:R-:W2:Y:S01]  /*45f0*/  LDC.64 R30, c[0x0][0x348] ;  /* 0x0000d200ff1e7b82 */ /* 0x000ea20000000a00 */
[----:B------:R-:W-:-:S02]  /*4600*/  UPRMT UR7, UR37, 0x654, UR7 ;  /* 0x0000065425077896 */ /* 0x000fc40008000007 */
[----:B------:R-:W-:-:S05]  /*4610*/  UISETP.NE.AND.EX UP3, UPT, UR5, URZ, UPT, UP3 ;  /* 0x000000ff0500728c */ /* 0x000fca000bf65330 */
[----:B------:R-:W3:Y:S08]  /*4620*/  LDC.64 R16, c[0x0][0xb10] ;  /* 0x0002c400ff107b82 */ /* 0x000ef00000000a00 */
[----:B------:R-:W1:Y:S08]  /*4630*/  LDC.64 R6, c[0x0][0xb18] ;  /* 0x0002c600ff067b82 */ /* 0x000e700000000a00 */
[----:B------:R-:W1:Y:S08]  /*4640*/  LDC.64 R4, c[0x0][0xb28] ;  /* 0x0002ca00ff047b82 */ /* 0x000e700000000a00 */
[----:B----4-:R-:W1:Y:S02]  /*4650*/  LDC R19, c[0x0][0x374] ;  /* 0x0000dd00ff137b82 */ /* 0x010e640000000800 */
.L_x_101:
[C---:B------:R-:W-:Y:S02]  /*4660*/  LEA R0, R28.reuse, UR6, 0x3 ;  /* 0x000000061c007c11 */ /* 0x040fe4000f8e18ff */
[----:B------:R-:W-:Y:S02]  /*4670*/  SHF.L.U32 R2, R27, 0x1f, RZ ;  /* 0x0000001f1b027819 */ /* 0x000fe400000006ff */
[----:B------:R-:W-:Y:S02]  /*4680*/  LEA R20, R28, UR6, 0x4 ;  /* 0x000000061c147c11 */ /* 0x000fe4000f8e20ff */
[----:B----4-:R-:W4:Y:S02]  /*4690*/  SYNCS.PHASECHK.TRANS64.TRYWAIT P0, [R0+URZ+0xd0], R2 ;  /* 0x0000d002000075a7 */ /* 0x010f2400080011ff */
[----:B----4-:R-:W-:Y:S05]  /*46a0*/  @!P0 BRA `(.L_x_92) ;  /* 0x0000004c00448947 */ /* 0x010fea0003800000 */
.L_x_186:
[----:B------:R-:W-:Y:S01]  /*46b0*/  ISETP.GE.AND P0, PT, R37, 0x1, PT ;  /* 0x000000012500780c */ /* 0x000fe20003f06270 */
[----:B------:R-:W1:Y:S01]  /*46c0*/  LDS.128 R20, [R20+0x160] ;  /* 0x0001600014147984 */ /* 0x000e620000000c00 */
[----:B----4-:R-:W-:Y:S01]  /*46d0*/  VIADD R0, R0, 0xe0 ;  /* 0x000000e000007836 */ /* 0x010fe20000000000 */
[----:B------:R-:W-:Y:S01]  /*46e0*/  @!PT LDS RZ, [RZ] ;  /* 0x00000000fffff984 */ /* 0x000fe20000000800 */
[----:B------:R-:W-:Y:S01]  /*46f0*/  @!PT LDS RZ, [RZ] ;  /* 0x00000000fffff984 */ /* 0x000fe20000000800 */
[----:B------:R-:W-:Y:S01]  /*4700*/  @!PT LDS RZ, [RZ] ;  /* 0x00000000fffff984 */ /* 0x000fe20000000800 */
[----:B------:R-:W-:Y:S01]  /*4710*/  @!PT LDS RZ, [RZ] ;  /* 0x00000000fffff984 */ /* 0x000fe20000000800 */
[----:B------:R4:W-:Y:S06]  /*4720*/  MEMBAR.ALL.CTA ;  /* 0x0000000000007992 */ /* 0x0009ec0000008000 */
[----:B----4-:R-:W4:Y:S01]  /*4730*/  FENCE.VIEW.ASYNC.S ;  /* 0x00000000000073c6 */ /* 0x010f220000000000 */
[----:B------:R-:W-:Y:S04]  /*4740*/  PRMT R0, RZ, 0x654, R0 ;  /* 0x00000654ff007816 */ /* 0x000fe80000000000 */
[----:B----4-:R4:W-:Y:S01]  /*4750*/  SYNCS.ARRIVE.TRANS64.RED.A1T0 RZ, [R0+URZ], RZ ;  /* 0x000000ff00ff79a7 */ /* 0x0109e200081004ff */
[----:B-1----:R-:W-:Y:S11]  /*4760*/  LOP3.LUT P3, RZ, R22, 0x1, RZ, 0xc0, !PT ;  /* 0x0000000116ff7812 */ /* 0x002ff6000786c0ff */
[----:B------:R-:W-:Y:S02]  /*4770*/  @!UPT UIADD3 URZ, UPT, UPT, URZ, URZ, URZ ;  /* 0x000000fffffff290 */ /* 0x000fe4000fffe0ff */
[----:B------:R-:W-:Y:S02]  /*4780*/  @P3 MOV R11, R20 ;  /* 0x00000014000b3202 */ /* 0x000fe40000000f00 */
[----:B------:R-:W-:Y:S01]  /*4790*/  @P3 LOP3.LUT R10, R21, 0xffff, RZ, 0xc0, !PT ;  /* 0x0000ffff150a3812 */ /* 0x000fe200078ec0ff */
[----:B----4-:R-:W-:Y:S06]  /*47a0*/  @!P0 BRA `(.L_x_93) ;  /* 0x0000000000a48947 */ /* 0x010fec0003800000 */
[-C--:B------:R-:W-:Y:S01]  /*47b0*/  IMAD.HI.U32 R0, R19, R7.reuse, RZ ;  /* 0x0000000713007227 */ /* 0x080fe200078e00ff */
[----:B------:R-:W-:Y:S02]  /*47c0*/  ISETP.NE.AND P0, PT, R6, 0x1, PT ;  /* 0x000000010600780c */ /* 0x000fe40003f05270 */
[----:B------:R-:W-:Y:S01]  /*47d0*/  ISETP.NE.AND P2, PT, R37, 0x1, PT ;  /* 0x000000012500780c */ /* 0x000fe20003f45270 */
[----:B---3--:R-:W-:Y:S01]  /*47e0*/  IMAD.HI.U32 R9, R24, R16, RZ ;  /* 0x0000001018097227 */ /* 0x008fe200078e00ff */
[----:B------:R-:W-:Y:S02]  /*47f0*/  SHF.R.U32.HI R0, RZ, R18, R0 ;  /* 0x00000012ff007219 */ /* 0x000fe40000011600 */
[----:B------:R-:W-:Y:S01]  /*4800*/  ISETP.NE.AND P4, PT, R3, 0x1, PT ;  /* 0x000000010300780c */ /* 0x000fe20003f85270 */
[----:B------:R-:W-:Y:S01]  /*4810*/  IMAD.HI.U32 R13, R10, R7, RZ ;  /* 0x000000070a0d7227 */ /* 0x000fe200078e00ff */
[----:B------:R-:W-:Y:S02]  /*4820*/  SHF.R.U32.HI R9, RZ, R17, R9 ;  /* 0x00000011ff097219 */ /* 0x000fe40000011609 */
[----:B------:R-:W-:Y:S01]  /*4830*/  SEL R0, R19, R0, !P0 ;  /* 0x0000000013007207 */ /* 0x000fe20004000000 */
[----:B------:R-:W-:Y:S01]  /*4840*/  IMAD.HI.U32 R12, R11, R16, RZ ;  /* 0x000000100b0c7227 */ /* 0x000fe200078e00ff */
[----:B------:R-:W-:Y:S03]  /*4850*/  SEL R9, R24, R9, !P4 ;  /* 0x0000000918097207 */ /* 0x000fe60006000000 */
[-C--:B------:R-:W-:Y:S01]  /*4860*/  IMAD.HI.U32 R8, R0, R4.reuse, RZ ;  /* 0x0000000400087227 */ /* 0x080fe200078e00ff */
[----:B------:R-:W-:Y:S03]  /*4870*/  SHF.R.U32.HI R12, RZ, R17, R12 ;  /* 0x00000011ff0c7219 */ /* 0x000fe6000001160c */
[----:B------:R-:W-:Y:S01]  /*4880*/  IMAD.HI.U32 R2, R9, R4, RZ ;  /* 0x0000000409027227 */ /* 0x000fe200078e00ff */
[-C--:B------:R-:W-:Y:S02]  /*4890*/  @P2 SHF.R.U32.HI R0, RZ, R5.reuse, R8 ;  /* 0x00000005ff002219 */ /* 0x080fe40000011608 */
[----:B------:R-:W-:Y:S02]  /*48a0*/  SHF.R.U32.HI R8, RZ, R18, R13 ;  /* 0x00000012ff087219 */ /* 0x000fe4000001160d */
[----:B------:R-:W-:Y:S01]  /*48b0*/  @P2 SHF.R.U32.HI R9, RZ, R5, R2 ;  /* 0x00000005ff092219 */ /* 0x000fe20000011602 */
[----:B------:R-:W-:Y:S01]  /*48c0*/  IMAD R0, R37, R0, RZ ;  /* 0x0000000025007224 */ /* 0x000fe200078e02ff */
[----:B------:R-:W-:Y:S02]  /*48d0*/  SEL R8, R10, R8, !P0 ;  /* 0x000000080a087207 */ /* 0x000fe40004000000 */
[----:B------:R-:W-:Y:S01]  /*48e0*/  SEL R2, R11, R12, !P4 ;  /* 0x0000000c0b027207 */ /* 0x000fe20006000000 */
[C---:B------:R-:W-:Y:S01]  /*48f0*/  IMAD R12, R37.reuse, R9, RZ ;  /* 0x00000009250c7224 */ /* 0x040fe200078e02ff */
[C---:B------:R-:W-:Y:S01]  /*4900*/  ISETP.GE.AND P0, PT, R8.reuse, R0, PT ;  /* 0x000000000800720c */ /* 0x040fe20003f06270 */
[----:B------:R-:W-:Y:S03]  /*4910*/  IMAD.HI.U32 R0, R8, R4, RZ ;  /* 0x0000000408007227 */ /* 0x000fe600078e00ff */
[----:B------:R-:W-:Y:S02]  /*4920*/  ISETP.GE.OR P0, PT, R2, R12, P0 ;  /* 0x0000000c0200720c */ /* 0x000fe40000706670 */
[-C--:B------:R-:W-:Y:S04]  /*4930*/  SHF.R.U32.HI R0, RZ, R5.reuse, R0 ;  /* 0x00000005ff007219 */ /* 0x080fe80000011600 */
[----:B------:R-:W-:Y:S05]  /*4940*/  SEL R13, R8, R0, !P2 ;  /* 0x00000000080d7207 */ /* 0x000fea0005000000 */
[----:B------:R-:W-:Y:S02]  /*4950*/  IMAD.MOV R12, RZ, RZ, -R13 ;  /* 0x000000ffff0c7224 */ /* 0x000fe400078e0a0d */
[C---:B------:R-:W-:Y:S04]  /*4960*/  @!P0 IMAD.HI.U32 R0, R2.reuse, R4, RZ ;  /* 0x0000000402008227 */ /* 0x040fe800078e00ff */
[----:B------:R-:W-:Y:S01]  /*4970*/  IMAD R12, R37, R12, R8 ;  /* 0x0000000c250c7224 */ /* 0x000fe200078e0208 */
[----:B------:R-:W-:Y:S04]  /*4980*/  @!P0 SHF.R.U32.HI R0, RZ, R5, R0 ;  /* 0x00000005ff008219 */ /* 0x000fe80000011600 */
[----:B------:R-:W-:Y:S04]  /*4990*/  @!P0 SEL R0, R2, R0, !P2 ;  /* 0x0000000002008207 */ /* 0x000fe80005000000 */
[----:B------:R-:W-:Y:S01]  /*49a0*/  @!P0 IADD3 R13, PT, PT, R13, -R0, RZ ;  /* 0x800000000d0d8210 */ /* 0x000fe20007ffe0ff */
[----:B------:R-:W-:Y:S01]  /*49b0*/  @!P0 IMAD R0, R9, R12, R0 ;  /* 0x0000000c09008224 */ /* 0x000fe200078e0200 */
[----:B------:R-:W-:Y:S01]  /*49c0*/  IADD3 R9, PT, PT, -R8, RZ, RZ ;  /* 0x000000ff08097210 */ /* 0x000fe20007ffe1ff */
[--C-:B------:R-:W-:Y:S02]  /*49d0*/  IMAD.MOV R12, RZ, RZ, -R2.reuse ;  /* 0x000000ffff0c7224 */ /* 0x100fe400078e0a02 */
[----:B------:R-:W-:Y:S02]  /*49e0*/  @!P0 IMAD R8, R13, R37, R2 ;  /* 0x000000250d088224 */ /* 0x000fe400078e0202 */
[----:B------:R-:W-:Y:S02]  /*49f0*/  @!P0 IMAD.MOV.U32 R2, RZ, RZ, R0 ;  /* 0x000000ffff028224 */ /* 0x000fe400078e0000 */
[----:B------:R-:W-:Y:S02]  /*4a00*/  IMAD R11, R3, R12, R11 ;  /* 0x0000000c030b7224 */ /* 0x000fe400078e020b */
[----:B------:R-:W-:Y:S02]  /*4a10*/  IMAD R10, R6, R9, R10 ;  /* 0x00000009060a7224 */ /* 0x000fe400078e020a */
[----:B------:R-:W-:Y:S02]  /*4a20*/  IMAD R11, R2, R3, R11 ;  /* 0x00000003020b7224 */ /* 0x000fe400078e020b */
[----:B------:R-:W-:Y:S02]  /*4a30*/  IMAD R10, R8, R6, R10 ;  /* 0x00000006080a7224 */ /* 0x000fe400078e020a */
.L_x_93:
[----:B------:R-:W-:Y:S05]  /*4a40*/  BRA.U UP1, `(.L_x_94) ;  /* 0x0000000101107547 */ /* 0x000fea000b800000 */
[----:B------:R-:W-:Y:S04]  /*4a50*/  MOV R2, UR14 ;  /* 0x0000000e00027c02 */ /* 0x000fe80008000f00 */
[----:B------:R-:W-:Y:S04]  /*4a60*/  SHF.L.U32 R2, R2, 0x1f, RZ ;  /* 0x0000001f02027819 */ /* 0x000fe800000006ff */
[----:B------:R-:W1:Y:S02]  /*4a70*/  SYNCS.PHASECHK.TRANS64.TRYWAIT P0, [UR6+0xc8], R2 ;  /* 0x0000c802ff0075a7 */ /* 0x000e640008001106 */
[----:B-1----:R-:W-:Y:S05]  /*4a80*/  @!P0 BRA `(.L_x_95) ;  /* 0x0000004800608947 */ /* 0x002fea0003800000 */
.L_x_94:
[----:B------:R-:W-:Y:S02]  /*4a90*/  R2UR UR27, R14 ;  /* 0x000000000e1b72ca */ /* 0x000fe400000e0000 */
[----:B------:R-:W-:Y:S02]  /*4aa0*/  R2UR UR26, R15 ;  /* 0x000000000f1a72ca */ /* 0x000fe400000e0000 */
[----:B------:R-:W-:Y:S02]  /*4ab0*/  ISETP.NE.U32.AND P2, PT, RZ, UR4, PT ;  /* 0x00000004ff007c0c */ /* 0x000fe4000bf45070 */
[----:B------:R-:W-:Y:S02]  /*4ac0*/  SHF.L.U32 R14, R29, 0x1f, RZ ;  /* 0x0000001f1d0e7819 */ /* 0x000fe400000006ff */
[----:B------:R-:W-:Y:S05]  /*4ad0*/  ISETP.NE.AND.EX P2, PT, RZ, UR5, PT, P2 ;  /* 0x00000005ff007c0c */ /* 0x000fea000bf45320 */
[----:B------:R-:W-:Y:S02]  /*4ae0*/  USHF.L.U32 UR27, UR27, 0x7, URZ ;  /* 0x000000071b1b7899 */ /* 0x000fe400080006ff */
[----:B------:R-:W-:Y:S01]  /*4af0*/  UIMAD UR26, UR26, 0x60, URZ ;  /* 0x000000601a1a78a4 */ /* 0x000fe2000f8e02ff */
[----:B------:R-:W-:Y:S11]  /*4b00*/  BRA.U !UP3, `(.L_x_96) ;  /* 0x000000010b347547 */ /* 0x000ff6000b800000 */
[----:B------:R-:W-:Y:S01]  /*4b10*/  UPLOP3.LUT UP0, UPT, UPT, UPT, UP2, 0x80, 0x8 ;  /* 0x000000000008789c */ /* 0x000fe20003f0f020 */
[----:B-1----:R-:W-:Y:S02]  /*4b20*/  HFMA2 R0, -RZ, RZ, 0, 5.9604644775390625e-08 ;  /* 0x00000001ff007431 */ /* 0x002fe400000001ff */
[----:B------:R-:W-:Y:S03]  /*4b30*/  IMAD.MOV.U32 R92, RZ, RZ, 0x1 ;  /* 0x00000001ff5c7424 */ /* 0x000fe600078e00ff */
[----:B------:R-:W-:Y:S05]  /*4b40*/  PLOP3.LUT P0, PT, PT, PT, UP0, 0x80, 0x8 ;  /* 0x000000000008781c */ /* 0x000fea0003f0f008 */
[----:B------:R-:W1:Y:S01]  /*4b50*/  @UP0 LDCU.64 UR10, c[0x0][0x888] ;  /* 0x00011100ff0a07ac */ /* 0x000e620008000a00 */
[----:B------:R-:W-:Y:S07]  /*4b60*/  @UP0 UIMAD UR8, UR36, UR4, URZ ;  /* 0x00000004240802a4 */ /* 0x000fee000f8e02ff */
[----:B------:R-:W-:Y:S01]  /*4b70*/  @!P0 PRMT R92, R0, 0x7610, R92 ;  /* 0x00007610005c8816 */ /* 0x000fe2000000005c */
[----:B-1----:R-:W-:Y:S03]  /*4b80*/  @UP0 UIMAD.WIDE UR10, UR8, 0x4, UR10 ;  /* 0x00000004080a08a5 */ /* 0x002fe6000f8e020a */
[----:B------:R-:W1:Y:S03]  /*4b90*/  @!UP0 LDCU UR8, c[0x0][0x880] ;  /* 0x00011000ff0887ac */ /* 0x000e660008000800 */
[----:B------:R-:W-:Y:S01]  /*4ba0*/  IMAD.U32 R8, RZ, RZ, UR10 ;  /* 0x0000000aff087e24 */ /* 0x000fe2000f8e00ff */
[----:B------:R-:W-:Y:S05]  /*4bb0*/  MOV R9, UR11 ;  /* 0x0000000b00097c02 */ /* 0x000fea0008000f00 */
[----:B-----5:R4:W5:Y:S02]  /*4bc0*/  @P0 LDG.E R49, desc[UR46][R8.64] ;  /* 0x0000002e08310981 */ /* 0x020964000c1e1900 */
[----:B-1--4-:R-:W-:Y:S07]  /*4bd0*/  @!P0 IMAD.U32 R49, RZ, RZ, UR8 ;  /* 0x00000008ff318e24 */ /* 0x012fee000f8e00ff */
.L_x_96:
[----:B-----5:R-:W-:Y:S01]  /*4be0*/  @!P2 FSETP.EQ.AND P0, PT, R49, RZ, PT ;  /* 0x000000ff3100a20b */ /* 0x020fe20003f02000 */
[----:B------:R-:W-:Y:S01]  /*4bf0*/  @!UPT UIADD3 URZ, UPT, UPT, URZ, URZ, URZ ;  /* 0x000000fffffff290 */ /* 0x000fe2000fffe0ff */
[----:B------:R-:W-:Y:S11]  /*4c00*/  @!P2 BRA `(.L_x_97) ;  /* 0x000000000014a947 */ /* 0x000ff60003800000 */
[----:B------:R-:W-:Y:S02]  /*4c10*/  LOP3.LUT P2, RZ, R92, 0xff, RZ, 0xc0, !PT ;  /* 0x000000ff5cff7812 */ /* 0x000fe4000784c0ff */
[----:B------:R-:W-:Y:S04]  /*4c20*/  PLOP3.LUT P0, PT, PT, PT, UP0, 0x80, 0x8 ;  /* 0x000000000008781c */ /* 0x000fe80003f0f008 */
[----:B------:R-:W-:Y:S07]  /*4c30*/  PLOP3.LUT P0, PT, P0, PT, PT, 0x8, 0x80 ;  /* 0x000000000080781c */ /* 0x000fee000070e170 */
[----:B------:R-:W-:Y:S11]  /*4c40*/  @P2 FSETP.EQ.AND P0, PT, R49, RZ, PT ;  /* 0x000000ff3100220b */ /* 0x000ff60003f02000 */
[----:B------:R-:W-:Y:S02]  /*4c50*/  @!UPT UIADD3 URZ, UPT, UPT, URZ, URZ, URZ ;  /* 0x000000fffffff290 */ /* 0x000fe4000fffe0ff */
.L_x_97:
[----:B------:R-:W4:Y:S01]  /*4c60*/  SYNCS.PHASECHK.TRANS64.TRYWAIT P2, [UR6+0xa8], R14 ;  /* 0x0000a80eff0075a7 */ /* 0x000f220008041106 */
[----:B------:R-:W-:Y:S04]  /*4c70*/  ELECT P4, URZ, PT ;  /* 0x0000000000ff782f */ /* 0x000fe80003880000 */
[----:B------:R-:W-:Y:S11]  /*4c80*/  PLOP3.LUT P4, PT, P0, P4, PT, 0xf2, 0x2f ;  /* 0x00000000002f781c */ /* 0x000ff60000789e72 */
[----:B------:R-:W-:Y:S02]  /*4c90*/  @!UPT UIADD3 URZ, UPT, UPT, URZ, URZ, URZ ;  /* 0x000000fffffff290 */ /* 0x000fe4000fffe0ff */
[----:B--2---:R-:W-:Y:S05]  /*4ca0*/  @!P4 IADD3 R8, P0, PT, R30, 0x580, RZ ;  /* 0x000005801e08c810 */ /* 0x004fea0007f1e0ff */
[----:B-1----:R-:W-:Y:S01]  /*4cb0*/  @!P4 IMAD.X R2, RZ, RZ, R31, P0 ;  /* 0x000000ffff02c224 */ /* 0x002fe200000e061f */
[----:B----4-:R-:W-:Y:S07]  /*4cc0*/  @!P2 BRA `(.L_x_98) ;  /* 0x0000004400e8a947 */ /* 0x010fee0003800000 */
.L_x_189:
[----:B------:R-:W-:Y:S01]  /*4cd0*/  @!P4 R2UR UR8, R2 ;  /* 0x000000000208c2ca */ /* 0x000fe200000e0000 */
[----:B------:R-:W-:Y:S01]  /*4ce0*/  VOTEU.ALL UP1, P4 ;  /* 0x0000000000ff7886 */ /* 0x000fe20002020000 */
[----:B------:R-:W-:Y:S01]  /*4cf0*/  @!P4 R2UR UR9, R8 ;  /* 0x000000000809c2ca */ /* 0x000fe200000e0000 */
[----:B-1----:R-:W-:Y:S01]  /*4d00*/  @!P4 IMAD.MOV.U32 R0, RZ, RZ, 0x2000 ;  /* 0x00002000ff00c424 */ /* 0x002fe200078e00ff */
[----:B------:R-:W-:Y:S01]  /*4d10*/  UMOV UR10, 0x0 ;  /* 0x00000000000a7882 */ /* 0x000fe20000000000 */
[----:B------:R-:W-:Y:S01]  /*4d20*/  UMOV UR11, 0x10000000 ;  /* 0x10000000000b7882 */ /* 0x000fe20000000000 */
[----:B------:R-:W-:Y:S01]  /*4d30*/  @!UP1 UIADD3 UR24, UPT, UPT, UR6, 0x200, URZ ;  /* 0x0000020006189890 */ /* 0x000fe2000fffe0ff */
[----:B------:R-:W-:Y:S01]  /*4d40*/  VOTEU.ALL UP1, P4 ;  /* 0x0000000000ff7886 */ /* 0x000fe20002020000 */
[----:B------:R-:W-:Y:S05]  /*4d50*/  UMOV UR28, UR36 ;  /* 0x00000024001c7c82 */ /* 0x000fea0008000000 */
[----:B------:R-:W-:Y:S01]  /*4d60*/  IMAD.U32 R9, RZ, RZ, UR8 ;  /* 0x00000008ff097e24 */ /* 0x000fe2000f8e00ff */
[----:B------:R-:W-:Y:S01]  /*4d70*/  UPRMT UR8, UR37, 0x654, UR25 ;  /* 0x0000065425087896 */ /* 0x000fe20008000019 */
[----:B------:R-:W-:Y:S03]  /*4d80*/  IMAD.U32 R8, RZ, RZ, UR9 ;  /* 0x00000009ff087e24 */ /* 0x000fe6000f8e00ff */
[----:B------:R-:W-:Y:S02]  /*4d90*/  @!P4 R2UR UR13, R9 ;  /* 0x00000000090dc2ca */ /* 0x000fe400000e0000 */
[----:B------:R-:W-:Y:S02]  /*4da0*/  @!P4 R2UR UR12, R8 ;  /* 0x00000000080cc2ca */ /* 0x000fe400000e0000 */
[----:B------:R-:W-:Y:S05]  /*4db0*/  @!P4 IADD3 R8, P0, PT, R30, 0x580, RZ ;  /* 0x000005801e08c810 */ /* 0x000fea0007f1e0ff */
[----:B------:R-:W-:Y:S06]  /*4dc0*/  @!P4 IMAD.X R2, RZ, RZ, R31, P0 ;  /* 0x000000ffff02c224 */ /* 0x000fec00000e061f */
[----:B------:R1:W-:Y:S01]  /*4dd0*/  @!UP1 UTMALDG.3D [UR24], [UR12], desc[UR10] ;  /* 0x00000a180c0095b4 */ /* 0x0003e20008011000 */
[----:B------:R1:W-:Y:S01]  /*4de0*/  @!P4 SYNCS.ARRIVE.TRANS64.RED.A0TR RZ, [UR6+0x90], R0 ;  /* 0x00009000ffffc9a7 */ /* 0x0003e20008300406 */
[----:B------:R-:W-:Y:S01]  /*4df0*/  SYNCS.ARRIVE.TRANS64.RED.A1T0 RZ, [UR8], RZ ;  /* 0x000000ffffff79a7 */ /* 0x000fe20008100408 */
[----:B------:R-:W2:Y:S02]  /*4e00*/  SYNCS.PHASECHK.TRANS64.TRYWAIT P2, [UR6+0xb0], R14 ;  /* 0x0000b00eff0075a7 */ /* 0x000ea40008041106 */
[----:B-12---:R-:W-:Y:S05]  /*4e10*/  @!P2 BRA `(.L_x_99) ;  /* 0x0000004400aca947 */ /* 0x006fea0003800000 */
.L_x_191:
[----:B------:R-:W2:Y:S01]  /*4e20*/  LDC.64 R12, c[0x0][0xb18] ;  /* 0x0002c600ff0c7b82 */ /* 0x000ea20000000a00 */
[----:B------:R-:W-:Y:S01]  /*4e30*/  @!P4 R2UR UR8, R2 ;  /* 0x000000000208c2ca */ /* 0x000fe200000e0000 */
[----:B------:R-:W-:Y:S01]  /*4e40*/  VOTEU.ALL UP1, P4 ;  /* 0x0000000000ff7886 */ /* 0x000fe20002020000 */
[----:B------:R-:W-:Y:S01]  /*4e50*/  @!P4 R2UR UR9, R8 ;  /* 0x000000000809c2ca */ /* 0x000fe200000e0000 */
[----:B-1----:R-:W-:Y:S01]  /*4e60*/  @!P4 IMAD.MOV.U32 R0, RZ, RZ, 0x2000 ;  /* 0x00002000ff00c424 */ /* 0x002fe200078e00ff */
[----:B------:R-:W-:Y:S03]  /*4e70*/  UMOV UR10, 0x0 ;  /* 0x00000000000a7882 */ /* 0x000fe60000000000 */
[----:B------:R-:W1:Y:S01]  /*4e80*/  @!P1 LDC R2, c[0x0][0xb0c] ;  /* 0x0002c300ff029b82 */ /* 0x000e620000000800 */
[----:B------:R-:W-:Y:S01]  /*4e90*/  @!UP1 UIADD3 UR18, UPT, UPT, UR26, 0x20, URZ ;  /* 0x000000201a129890 */ /* 0x000fe2000fffe0ff */
[----:B------:R-:W-:Y:S01]  /*4ea0*/  @P3 SHF.R.U32.HI R26, RZ, 0x10, R21 ;  /* 0x00000010ff1a3819 */ /* 0x000fe20000011615 */
[----:B------:R-:W-:Y:S01]  /*4eb0*/  @!UP1 UIADD3 UR16, UPT, UPT, UR6, 0x2200, URZ ;  /* 0x0000220006109890 */ /* 0x000fe2000fffe0ff */
[----:B------:R-:W-:Y:S01]  /*4ec0*/  VIADD R28, R28, 0x1 ;  /* 0x000000011c1c7836 */ /* 0x000fe20000000000 */
[----:B------:R-:W-:Y:S01]  /*4ed0*/  VOTEU.ALL UP1, P4 ;  /* 0x0000000000ff7886 */ /* 0x000fe20002020000 */
[----:B------:R-:W-:Y:S01]  /*4ee0*/  UMOV UR11, 0x10000000 ;  /* 0x10000000000b7882 */ /* 0x000fe20000000000 */
[----:B------:R-:W-:Y:S01]  /*4ef0*/  UMOV UR19, UR27 ;  /* 0x0000001b00137c82 */ /* 0x000fe20008000000 */
[----:B------:R-:W-:Y:S01]  /*4f00*/  IMAD.U32 R9, RZ, RZ, UR8 ;  /* 0x00000008ff097e24 */ /* 0x000fe2000f8e00ff */
[----:B------:R-:W-:Y:S01]  /*4f10*/  UMOV UR20, UR36 ;  /* 0x0000002400147c82 */ /* 0x000fe20008000000 */
[----:B------:R-:W-:Y:S01]  /*4f20*/  IMAD.U32 R8, RZ, RZ, UR9 ;  /* 0x00000009ff087e24 */ /* 0x000fe2000f8e00ff */
[----:B------:R-:W-:Y:S02]  /*4f30*/  UPRMT UR8, UR37, 0x654, UR17 ;  /* 0x0000065425087896 */ /* 0x000fe40008000011 */
[----:B------:R-:W-:Y:S02]  /*4f40*/  @!P4 R2UR UR13, R9 ;  /* 0x00000000090dc2ca */ /* 0x000fe400000e0000 */
[----:B------:R-:W-:Y:S02]  /*4f50*/  @!P4 R2UR UR12, R8 ;  /* 0x00000000080cc2ca */ /* 0x000fe400000e0000 */
[----:B------:R-:W4:Y:S11]  /*4f60*/  LDC.64 R8, c[0x0][0xb10] ;  /* 0x0002c400ff087b82 */ /* 0x000f360000000a00 */
[----:B------:R1:W-:Y:S01]  /*4f70*/  @!UP1 UTMALDG.3D [UR16], [UR12], desc[UR10] ;  /* 0x00000a100c0095b4 */ /* 0x0003e20008011000 */
[----:B------:R5:W-:Y:S01]  /*4f80*/  @!P4 SYNCS.ARRIVE.TRANS64.RED.A0TR RZ, [UR6+0x98], R0 ;  /* 0x00009800ffffc9a7 */ /* 0x000be20008300406 */
[C---:B----4-:R-:W-:Y:S01]  /*4f90*/  @!P1 IMAD.HI.U32 R8, R11.reuse, R8, RZ ;  /* 0x000000080b089227 */ /* 0x050fe200078e00ff */
[----:B--2---:R-:W-:Y:S02]  /*4fa0*/  @!P1 ISETP.NE.AND P0, PT, R12, 0x1, PT ;  /* 0x000000010c00980c */ /* 0x004fe40003f05270 */
[----:B-1----:R-:W-:Y:S01]  /*4fb0*/  @!P1 ISETP.NE.AND P2, PT, R2, 0x1, PT ;  /* 0x000000010200980c */ /* 0x002fe20003f45270 */
[----:B------:R-:W-:Y:S01]  /*4fc0*/  SYNCS.ARRIVE.TRANS64.RED.A1T0 RZ, [UR8], RZ ;  /* 0x000000ffffff79a7 */ /* 0x000fe20008100408 */
[C---:B------:R-:W-:Y:S01]  /*4fd0*/  @!P1 IMAD.HI.U32 R13, R10.reuse, R13, RZ ;  /* 0x0000000d0a0d9227 */ /* 0x040fe200078e00ff */
[----:B------:R-:W-:Y:S04]  /*4fe0*/  @!P1 SHF.R.U32.HI R8, RZ, R9, R8 ;  /* 0x00000009ff089219 */ /* 0x000fe80000011608 */
[----:B------:R-:W-:Y:S01]  /*4ff0*/  @!P1 SEL R8, R11, R8, !P2 ;  /* 0x000000080b089207 */ /* 0x000fe20005000000 */
[----:B------:R-:W1:Y:S01]  /*5000*/  SYNCS.PHASECHK.TRANS64.TRYWAIT P5, [UR6+0xb8], R14 ;  /* 0x0000b80eff0075a7 */ /* 0x000e6200080a1106 */
[----:B-----5:R-:W2:Y:S02]  /*5010*/  @!P1 LDC R0, c[0x0][0xb20] ;  /* 0x0002c800ff009b82 */ /* 0x020ea40000000800 */
[----:B--2---:R-:W-:Y:S04]  /*5020*/  @!P1 SHF.R.U32.HI R0, RZ, R0, R13 ;  /* 0x00000000ff009219 */ /* 0x004fe8000001160d */
[----:B------:R-:W-:Y:S05]  /*5030*/  @!P1 SEL R9, R10, R0, !P0 ;  /* 0x000000000a099207 */ /* 0x000fea0004000000 */
[----:B------:R-:W-:Y:S02]  /*5040*/  @!P1 IMAD.IADD R0, R9, 0x1, -R8 ;  /* 0x0000000109009824 */ /* 0x000fe400078e0a08 */
[----:B------:R-:W-:Y:S02]  /*5050*/  @!P1 IMAD.IADD R8, R8, 0x1, -R9 ;  /* 0x0000000108089824 */ /* 0x000fe400078e0a09 */
[----:B------:R-:W-:Y:S02]  /*5060*/  @!P1 IMAD R11, R0, R2, R11 ;  /* 0x00000002000b9224 */ /* 0x000fe400078e020b */
[----:B------:R-:W-:Y:S01]  /*5070*/  @!P1 IMAD R10, R8, R12, R10 ;  /* 0x0000000c080a9224 */ /* 0x000fe200078e020a */
[----:B-1----:R-:W-:Y:S06]  /*5080*/  @!P5 BRA `(.L_x_100) ;  /* 0x000000440028d947 */ /* 0x002fec0003800000 */
.L_x_193:
[----:B------:R-:W-:Y:S01]  /*5090*/  @!P4 IADD3 R2, P0, PT, R30, 0x580, RZ ;  /* 0x000005801e02c810 */ /* 0x000fe20007f1e0ff */
[----:B------:R-:W-:Y:S01]  /*50a0*/  VOTEU.ALL UP1, P4 ;  /* 0x0000000000ff7886 */ /* 0x000fe20002020000 */
[----:B------:R-:W-:Y:S01]  /*50b0*/  UMOV UR20, 0x0 ;  /* 0x0000000000147882 */ /* 0x000fe20000000000 */
[----:B------:R-:W-:Y:S01]  /*50c0*/  UMOV UR21, 0x10000000 ;  /* 0x1000000000157882 */ /* 0x000fe20000000000 */
[----:B------:R-:W-:Y:S01]  /*50d0*/  @!P4 R2UR UR9, R2 ;  /* 0x000000000209c2ca */ /* 0x000fe200000e0000 */
[----:B-1----:R-:W-:Y:S01]  /*50e0*/  @!P4 IMAD.X R0, RZ, RZ, R31, P0 ;  /* 0x000000ffff00c224 */ /* 0x002fe200000e061f */
[----:B------:R-:W-:Y:S01]  /*50f0*/  @!UP1 UIADD3 UR10, UPT, UPT, UR26, 0x40, URZ ;  /* 0x000000401a0a9890 */ /* 0x000fe2000fffe0ff */
[----:B------:R-:W-:Y:S01]  /*5100*/  ISETP.NE.AND P0, PT, R28, 0x2, PT ;  /* 0x000000021c00780c */ /* 0x000fe20003f05270 */
[----:B------:R-:W-:Y:S01]  /*5110*/  UMOV UR11, UR27 ;  /* 0x0000001b000b7c82 */ /* 0x000fe20008000000 */
[----:B------:R-:W-:Y:S01]  /*5120*/  UMOV UR12, UR36 ;  /* 0x00000024000c7c82 */ /* 0x000fe20008000000 */
[----:B------:R-:W-:Y:S01]  /*5130*/  @!P4 R2UR UR8, R0 ;  /* 0x000000000008c2ca */ /* 0x000fe200000e0000 */
[----:B------:R-:W-:Y:S01]  /*5140*/  IMAD.IADD R15, R10, 0x1, R90 ;  /* 0x000000010a0f7824 */ /* 0x000fe200078e025a */
[----:B------:R-:W-:Y:S01]  /*5150*/  @P3 R2UR UR36, R26 ;  /* 0x000000001a2432ca */ /* 0x000fe200000e0000 */
[----:B------:R-:W-:Y:S01]  /*5160*/  IMAD.IADD R14, R11, 0x1, R91 ;  /* 0x000000010b0e7824 */ /* 0x000fe200078e025b */
[----:B------:R-:W-:Y:S02]  /*5170*/  SEL R0, RZ, 0x1, P0 ;  /* 0x00000001ff007807 */ /* 0x000fe40000000000 */
[----:B------:R-:W-:Y:S01]  /*5180*/  LOP3.LUT R29, R29, 0x1, RZ, 0x3c, !PT ;  /* 0x000000011d1d7812 */ /* 0x000fe200078e3cff */
[----:B------:R-:W-:Y:S01]  /*5190*/  IMAD.U32 R8, RZ, RZ, UR9 ;  /* 0x00000009ff087e24 */ /* 0x000fe2000f8e00ff */
[----:B------:R-:W-:Y:S01]  /*51a0*/  @!UP1 UIADD3 UR9, UPT, UPT, UR6, 0xa0, URZ ;  /* 0x000000a006099890 */ /* 0x000fe2000fffe0ff */
[----:B------:R-:W-:Y:S02]  /*51b0*/  LOP3.LUT R27, R27, R0, RZ, 0x3c, !PT ;  /* 0x000000001b1b7212 */ /* 0x000fe400078e3cff */
[----:B------:R-:W-:Y:S02]  /*51c0*/  SEL R28, R28, RZ, P0 ;  /* 0x000000ff1c1c7207 */ /* 0x000fe40000000000 */
[----:B------:R-:W-:Y:S01]  /*51d0*/  IMAD.U32 R9, RZ, RZ, UR8 ;  /* 0x00000008ff097e24 */ /* 0x000fe2000f8e00ff */
[----:B------:R-:W-:Y:S01]  /*51e0*/  @!P4 R2UR UR18, R8 ;  /* 0x000000000812c2ca */ /* 0x000fe200000e0000 */
[----:B------:R-:W-:Y:S01]  /*51f0*/  @!UP1 UIADD3 UR8, UPT, UPT, UR6, 0x4200, URZ ;  /* 0x0000420006089890 */ /* 0x000fe2000fffe0ff */
[----:B------:R-:W-:Y:S02]  /*5200*/  VOTEU.ALL UP1, P4 ;  /* 0x0000000000ff7886 */ /* 0x000fe40002020000 */
[----:B------:R-:W-:Y:S11]  /*5210*/  @!P4 R2UR UR19, R9 ;  /* 0x000000000913c2ca */ /* 0x000ff600000e0000 */
[----:B------:R-:W-:Y:S02]  /*5220*/  @!UPT UIADD3 URZ, UPT, UPT, URZ, URZ, URZ ;  /* 0x000000fffffff290 */ /* 0x000fe4000fffe0ff */
[----:B------:R4:W-:Y:S01]  /*5230*/  @!UP1 UTMALDG.3D [UR8], [UR18], desc[UR20] ;  /* 0x00001408120095b4 */ /* 0x0009e20008011000 */
[----:B------:R4:W-:Y:S01]  /*5240*/  @!P4 SYNCS.ARRIVE.TRANS64.RED.A0TR RZ, [UR6+0xa0], R25 ;  /* 0x0000a019ffffc9a7 */ /* 0x0009e20008300406 */
[----:B------:R-:W-:Y:S01]  /*5250*/  UPLOP3.LUT UP1, UPT, UPT, UPT, UPT, 0x80, 0x8 ;  /* 0x000000000008789c */ /* 0x000fe20003f2f070 */
[----:B------:R-:W-:Y:S01]  /*5260*/  SYNCS.ARRIVE.TRANS64.RED.A1T0 RZ, [UR7], RZ ;  /* 0x000000ffffff79a7 */ /* 0x000fe20008100407 */
[----:B------:R-:W-:Y:S09]  /*5270*/  @P3 BRA `(.L_x_101) ;  /* 0xfffffff000f83947 */ /* 0x000ff2000383ffff */
[----:B------:R-:W-:-:S04]  /*5280*/  SHF.L.U32 R2, R29, 0x1f, RZ ;  /* 0x0000001f1d027819 */ /* 0x000fc800000006ff */
[----:B------:R-:W1:Y:S02]  /*5290*/  SYNCS.PHASECHK.TRANS64.TRYWAIT P0, [UR6+0xa8], R2 ;  /* 0x0000a802ff0075a7 */ /* 0x000e640008001106 */
[----:B-1----:R-:W-:Y:S05]  /*52a0*/  @!P0 BRA `(.L_x_102) ;  /* 0x0000004000b88947 */ /* 0x002fea0003800000 */
.L_x_195:
[----:B------:R-:W2:Y:S02]  /*52b0*/  SYNCS.PHASECHK.TRANS64.TRYWAIT P0, [UR6+0xb0], R2 ;  /* 0x0000b002ff0075a7 */ /* 0x000ea40008001106 */
[----:B--2---:R-:W-:Y:S05]  /*52c0*/  @!P0 BRA `(.L_x_103) ;  /* 0x0000004000c88947 */ /* 0x004fea0003800000 */
.L_x_197:
[----:B-1----:R-:W-:-:S07]  /*52d0*/  MOV R0, UR6 ;  /* 0x0000000600007c02 */ /* 0x002fce0008000f00 */
.L_x_104:
[----:B-1----:R-:W-:-:S04]  /*52e0*/  SHF.L.U32 R2, R29, 0x1f, RZ ;  /* 0x0000001f1d027819 */ /* 0x002fc800000006ff */
[----:B------:R1:W2:Y:S03]  /*52f0*/  SYNCS.PHASECHK.TRANS64.TRYWAIT P0, [R0+URZ+0xb8], R2 ;  /* 0x0000b802000075a7 */ /* 0x0002a600080011ff */
[----:B--2---:R-:W-:Y:S05]  /*5300*/  @!P0 NANOSLEEP.SYNCS 0x989680 ;  /* 0x009896800000895d */ /* 0x004fea0003900000 */
[----:B------:R-:W2:Y:S02]  /*5310*/  @!P0 SYNCS.PHASECHK.TRANS64 P0, [R0+URZ+0xb8], R2 ;  /* 0x0000b802000085a7 */ /* 0x000ea400080010ff */
[----:B--2-4-:R-:W-:Y:S05]  /*5320*/  @P0 EXIT ;  /* 0x000000000000094d */ /* 0x014fea0003800000 */
[----:B------:R-:W-:Y:S05]  /*5330*/  BRA `(.L_x_104) ;  /* 0xfffffffc00e87947 */ /* 0x000fea000383ffff */
.L_x_91:
[----:B------:R-:W-:-:S06]  /*5340*/  UISETP.GE.AND UP1, UPT, UR10, 0x4, UPT ;  /* 0x000000040a00788c */ /* 0x000fcc000bf26270 */
[----:B------:R-:W-:-:S13]  /*5350*/  PLOP3.LUT P0, PT, PT, PT, UP1, 0x80, 0x8 ;  /* 0x000000000008781c */ /* 0x000fda0003f0f018 */
[----:B------:R-:W-:Y:S05]  /*5360*/  @!P0 EXIT ;  /* 0x000000000000894d */ /* 0x000fea0003800000 */
[----:B------:R-:W-:Y:S01]  /*5370*/  BAR.SYNC.DEFER_BLOCKING 0x6, 0xa0 ;  /* 0x0182800000007b1d */ /* 0x000fe20000010000 */
[C---:B------:R-:W-:Y:S01]  /*5380*/  IMAD.SHL.U32 R2, R105.reuse, 0x20, RZ ;  /* 0x0000002069027824 */ /* 0x040fe200078e00ff */
[C---:B------:R-:W-:Y:S01]  /*5390*/  SHF.L.U32 R36, R105.reuse, 0x10, RZ ;  /* 0x0000001069247819 */ /* 0x040fe200000006ff */
[C---:B------:R-:W-:Y:S01]  /*53a0*/  IMAD.SHL.U32 R104, R105.reuse, 0x4, RZ ;  /* 0x0000000469687824 */ /* 0x040fe200078e00ff */
[C---:B------:R-:W-:Y:S01]  /*53b0*/  LOP3.LUT R106, R105.reuse, 0x60, RZ, 0xc0, !PT ;  /* 0x00000060696a7812 */ /* 0x040fe200078ec0ff */
[----:B------:R-:W-:Y:S01]  /*53c0*/  HFMA2 R101, -RZ, RZ, 0, 5.9604644775390625e-08 ;  /* 0x00000001ff657431 */ /* 0x000fe200000001ff */
[----:B------:R-:W-:Y:S02]  /*53d0*/  UMOV UR48, 0x400 ;  /* 0x0000040000307882 */ /* 0x000fe40000000000 */
[----:B------:R-:W1:Y:S01]  /*53e0*/  LDC R95, c[0x0][0x370] ;  /* 0x0000dc00ff5f7b82 */ /* 0x000e620000000800 */
[----:B------:R-:W-:Y:S01]  /*53f0*/  ULEA UR48, UR37, UR48, 0x18 ;  /* 0x0000003025307291 */ /* 0x000fe2000f8ec0ff */
[----:B------:R-:W-:Y:S01]  /*5400*/  LOP3.LUT R3, R2, 0xc0, RZ, 0xc0, !PT ;  /* 0x000000c002037812 */ /* 0x000fe200078ec0ff */
[----:B------:R-:W-:Y:S01]  /*5410*/  HFMA2 R99, -RZ, RZ, 0, 0 ;  /* 0x00000000ff637431 */ /* 0x000fe200000001ff */
[----:B------:R-:W-:Y:S01]  /*5420*/  LOP3.LUT R103, R105, 0x2, RZ, 0xc0, !PT ;  /* 0x0000000269677812 */ /* 0x000fe200078ec0ff */
[----:B------:R-:W-:Y:S01]  /*5430*/  UIADD3 UR4, UPT, UPT, UR48, 0x200, URZ ;  /* 0x0000020030047890 */ /* 0x000fe2000fffe0ff */
[----:B------:R-:W-:Y:S01]  /*5440*/  LOP3.LUT R104, R3, 0x18, R104, 0xf8, !PT ;  /* 0x0000001803687812 */ /* 0x000fe200078ef868 */
[----:B------:R-:W-:Y:S01]  /*5450*/  IMAD.MOV.U32 R48, RZ, RZ, RZ ;  /* 0x000000ffff307224 */ /* 0x000fe200078e00ff */
[----:B------:R-:W2:Y:S01]  /*5460*/  LDC R43, c[0x0][0xb0c] ;  /* 0x0002c300ff2b7b82 */ /* 0x000ea20000000800 */
[----:B------:R-:W-:Y:S01]  /*5470*/  LOP3.LUT R36, R36, 0x600000, RZ, 0xc0, !PT ;  /* 0x0060000024247812 */ /* 0x000fe200078ec0ff */
[----:B------:R-:W-:Y:S01]  /*5480*/  IMAD.MOV.U32 R109, RZ, RZ, RZ ;  /* 0x000000ffff6d7224 */ /* 0x000fe200078e00ff */
[----:B------:R-:W-:Y:S01]  /*5490*/  LOP3.LUT R104, R104, 0xf20, R2, 0xf8, !PT ;  /* 0x00000f2068687812 */ /* 0x000fe200078ef802 */
[----:B------:R-:W-:Y:S01]  /*54a0*/  IMAD.U32 R97, RZ, RZ, UR4 ;  /* 0x00000004ff617e24 */ /* 0x000fe2000f8e00ff */
[----:B------:R-:W-:Y:S01]  /*54b0*/  LOP3.LUT R105, R105, 0x4, RZ, 0xc0, !PT ;  /* 0x0000000469697812 */ /* 0x000fe200078ec0ff */
[----:B------:R-:W3:Y:S01]  /*54c0*/  LDCU.64 UR52, c[0x0][0x348] ;  /* 0x00006900ff3477ac */ /* 0x000ee20008000a00 */
[----:B------:R-:W-:Y:S01]  /*54d0*/  MOV R100, RZ ;  /* 0x000000ff00647202 */ /* 0x000fe20000000f00 */
[----:B------:R-:W4:Y:S01]  /*54e0*/  LDC R93, c[0x0][0xb20] ;  /* 0x0002c800ff5d7b82 */ /* 0x000f220000000800 */
[----:B------:R-:W3:Y:S01]  /*54f0*/  LDS R0, [UR48+0x180] ;  /* 0x00018030ff007984 */ /* 0x000ee20008000800 */
[----:B------:R-:W-:Y:S01]  /*5500*/  IMAD R104, R104, 0x2, R97 ;  /* 0x0000000268687824 */ /* 0x000fe200078e0261 */
[----:B------:R-:W1:Y:S03]  /*5510*/  LDCU.64 UR38, c[0x0][0x888] ;  /* 0x00011100ff2677ac */ /* 0x000e660008000a00 */
[--C-:B------:R-:W-:Y:S01]  /*5520*/  IMAD R103, R103, -0x10, R104.reuse ;  /* 0xfffffff067677824 */ /* 0x100fe200078e0268 */
[----:B------:R-:W1:Y:S01]  /*5530*/  LDCU.64 UR44, c[0x0][0x890] ;  /* 0x00011200ff2c77ac */ /* 0x000e620008000a00 */
[----:B------:R-:W1:Y:S01]  /*5540*/  LDC R42, c[0x0][0xb30] ;  /* 0x0002cc00ff2a7b82 */ /* 0x000e620000000800 */
[----:B------:R-:W-:Y:S01]  /*5550*/  IMAD R102, R105, -0x10, R104 ;  /* 0xfffffff069667824 */ /* 0x000fe200078e0268 */
[----:B------:R-:W-:Y:S01]  /*5560*/  UMOV UR50, URZ ;  /* 0x000000ff00327c82 */ /* 0x000fe20008000000 */
[----:B------:R-:W-:-:S05]  /*5570*/  UMOV UR49, URZ ;  /* 0x000000ff00317c82 */ /* 0x000fca0008000000 */
[----:B------:R-:W1:Y:S08]  /*5580*/  LDC.64 R88, c[0x0][0xb10] ;  /* 0x0002c400ff587b82 */ /* 0x000e700000000a00 */
[----:B------:R-:W1:Y:S08]  /*5590*/  LDC.64 R40, c[0x0][0xb18] ;  /* 0x0002c600ff287b82 */ /* 0x000e700000000a00 */
[----:B------:R-:W1:Y:S08]  /*55a0*/  LDC.64 R38, c[0x0][0xb28] ;  /* 0x0002ca00ff267b82 */ /* 0x000e700000000a00 */
[----:B------:R-:W1:Y:S01]  /*55b0*/  LDC.64 R86, c[0x0][0x8b0] ;  /* 0x00022c00ff567b82 */ /* 0x000e620000000a00 */
[----:B---3--:R-:W-:-:S07]  /*55c0*/  IMAD.IADD R36, R0, 0x1, R36 ;  /* 0x0000000100247824 */ /* 0x008fce00078e0224 */
[----:B------:R-:W3:Y:S08]  /*55d0*/  LDC.64 R84, c[0x0][0x8a8] ;  /* 0x00022a00ff547b82 */ /* 0x000ef00000000a00 */
[----:B--2-4-:R-:W1:Y:S02]  /*55e0*/  LDC R94, c[0x0][0x374] ;  /* 0x0000dd00ff5e7b82 */ /* 0x014e640000000800 */
.L_x_141:
[----:B------:R-:W-:Y:S02]  /*55f0*/  LEA R0, R109, UR48, 0x3 ;  /* 0x000000306d007c11 */ /* 0x000fe4000f8e18ff */
[----:B------:R-:W-:Y:S02]  /*5600*/  SHF.L.U32 R2, R99, 0x1f, RZ ;  /* 0x0000001f63027819 */ /* 0x000fe400000006ff */
[----:B-1----:R-:W-:Y:S02]  /*5610*/  LEA R16, R109, UR48, 0x4 ;  /* 0x000000306d107c11 */ /* 0x002fe4000f8e20ff */
[----:B------:R-:W2:Y:S02]  /*5620*/  SYNCS.PHASECHK.TRANS64.TRYWAIT P0, [R0+URZ+0xd0], R2 ;  /* 0x0000d002000075a7 */ /* 0x000ea400080011ff */
[----:B--23--:R-:W-:Y:S05]  /*5630*/  @!P0 BRA `(.L_x_105) ;  /* 0x0000004000048947 */ /* 0x00cfea0003800000 */
.L_x_198:
[----:B------:R-:W4:Y:S01]  /*5640*/  LDC.64 R10, c[0x0][0xb10] ;  /* 0x0002c400ff0a7b82 */ /* 0x000f220000000a00 */
[----:B------:R-:W3:Y:S01]  /*5650*/  LDS.128 R16, [R16+0x160] ;  /* 0x0001600010107984 */ /* 0x000ee20000000c00 */
[----:B-1----:R-:W-:Y:S01]  /*5660*/  ISETP.NE.AND P1, PT, R42, 0x1, PT ;  /* 0x000000012a00780c */ /* 0x002fe20003f25270 */
[----:B--2---:R-:W-:Y:S01]  /*5670*/  VIADD R0, R0, 0xe0 ;  /* 0x000000e000007836 */ /* 0x004fe20000000000 */
[----:B------:R-:W-:Y:S04]  /*5680*/  ISETP.GE.AND P0, PT, R37, 0x1, PT ;  /* 0x000000012500780c */ /* 0x000fe80003f06270 */
[----:B------:R-:W1:Y:S01]  /*5690*/  LDC.64 R8, c[0x0][0xb18] ;  /* 0x0002c600ff087b82 */ /* 0x000e620000000a00 */
[----:B------:R-:W-:Y:S01]  /*56a0*/  PRMT R0, RZ, 0x654, R0 ;  /* 0x00000654ff007816 */ /* 0x000fe20000000000 */
[----:B------:R-:W-:Y:S01]  /*56b0*/  @!PT LDS RZ, [RZ] ;  /* 0x00000000fffff984 */ /* 0x000fe20000000800 */
[----:B------:R-:W-:Y:S01]  /*56c0*/  @!PT LDS RZ, [RZ] ;  /* 0x00000000fffff984 */ /* 0x000fe20000000800 */
[----:B------:R-:W-:Y:S01]  /*56d0*/  @!PT LDS RZ, [RZ] ;  /* 0x00000000fffff984 */ /* 0x000fe20000000800 */
[----:B------:R-:W-:Y:S01]  /*56e0*/  @!PT LDS RZ, [RZ] ;  /* 0x00000000fffff984 */ /* 0x000fe20000000800 */
[----:B------:R2:W-:Y:S06]  /*56f0*/  MEMBAR.ALL.CTA ;  /* 0x0000000000007992 */ /* 0x0005ec0000008000 */
[----:B--2---:R-:W2:Y:S01]  /*5700*/  FENCE.VIEW.ASYNC.S ;  /* 0x00000000000073c6 */ /* 0x004ea20000000000 */
[----:B------:R-:W1:Y:S08]  /*5710*/  @!P1 LDC R12, c[0x0][0xb20] ;  /* 0x0002c800ff0c9b82 */ /* 0x000e700000000800 */
[----:B------:R-:W1:Y:S01]  /*5720*/  @!P1 LDC R7, c[0x0][0xb0c] ;  /* 0x0002c300ff079b82 */ /* 0x000e620000000800 */
[----:B--2---:R2:W-:Y:S01]  /*5730*/  SYNCS.ARRIVE.TRANS64.RED.A1T0 RZ, [R0+URZ], RZ ;  /* 0x000000ff00ff79a7 */ /* 0x0045e200081004ff */
[----:B---3--:R-:W-:Y:S04]  /*5740*/  LOP3.LUT P4, RZ, R18, 0x1, RZ, 0xc0, !PT ;  /* 0x0000000112ff7812 */ /* 0x008fe8000788c0ff */
[----:B------:R-:W-:Y:S09]  /*5750*/  P2R R107, PR, RZ, 0x10 ;  /* 0x00000010ff6b7803 */ /* 0x000ff20000000000 */
[----:B------:R-:W-:Y:S02]  /*5760*/  @P4 MOV R45, R16 ;  /* 0x00000010002d4202 */ /* 0x000fe40000000f00 */
[----:B------:R-:W-:Y:S01]  /*5770*/  @P4 LOP3.LUT R44, R17, 0xffff, RZ, 0xc0, !PT ;  /* 0x0000ffff112c4812 */ /* 0x000fe200078ec0ff */
[----:B--2-4-:R-:W-:Y:S06]  /*5780*/  @!P0 BRA `(.L_x_106) ;  /* 0x0000000000a48947 */ /* 0x014fec0003800000 */
[----:B------:R-:W-:Y:S01]  /*5790*/  IMAD.HI.U32 R0, R94, R41, RZ ;  /* 0x000000295e007227 */ /* 0x000fe200078e00ff */
[----:B------:R-:W-:Y:S02]  /*57a0*/  ISETP.NE.AND P0, PT, R40, 0x1, PT ;  /* 0x000000012800780c */ /* 0x000fe40003f05270 */
[----:B------:R-:W-:Y:S01]  /*57b0*/  ISETP.NE.AND P2, PT, R37, 0x1, PT ;  /* 0x000000012500780c */ /* 0x000fe20003f45270 */
[----:B------:R-:W-:Y:S01]  /*57c0*/  IMAD.HI.U32 R4, R95, R88, RZ ;  /* 0x000000585f047227 */ /* 0x000fe200078e00ff */
[----:B------:R-:W-:Y:S02]  /*57d0*/  SHF.R.U32.HI R0, RZ, R93, R0 ;  /* 0x0000005dff007219 */ /* 0x000fe40000011600 */
[----:B------:R-:W-:Y:S01]  /*57e0*/  ISETP.NE.AND P3, PT, R43, 0x1, PT ;  /* 0x000000012b00780c */ /* 0x000fe20003f65270 */
[----:B------:R-:W-:Y:S01]  /*57f0*/  IMAD.HI.U32 R6, R44, R41, RZ ;  /* 0x000000292c067227 */ /* 0x000fe200078e00ff */
[-C--:B------:R-:W-:Y:S02]  /*5800*/  SHF.R.U32.HI R4, RZ, R89.reuse, R4 ;  /* 0x00000059ff047219 */ /* 0x080fe40000011604 */
[----:B------:R-:W-:Y:S01]  /*5810*/  SEL R0, R94, R0, !P0 ;  /* 0x000000005e007207 */ /* 0x000fe20004000000 */
[----:B------:R-:W-:Y:S01]  /*5820*/  IMAD.HI.U32 R5, R45, R88, RZ ;  /* 0x000000582d057227 */ /* 0x000fe200078e00ff */
[----:B------:R-:W-:Y:S03]  /*5830*/  SEL R4, R95, R4, !P3 ;  /* 0x000000045f047207 */ /* 0x000fe60005800000 */
[-C--:B------:R-:W-:Y:S01]  /*5840*/  IMAD.HI.U32 R3, R0, R38.reuse, RZ ;  /* 0x0000002600037227 */ /* 0x080fe200078e00ff */
[----:B------:R-:W-:Y:S03]  /*5850*/  SHF.R.U32.HI R5, RZ, R89, R5 ;  /* 0x00000059ff057219 */ /* 0x000fe60000011605 */
[----:B------:R-:W-:Y:S01]  /*5860*/  IMAD.HI.U32 R2, R4, R38, RZ ;  /* 0x0000002604027227 */ /* 0x000fe200078e00ff */
[----:B------:R-:W-:Y:S02]  /*5870*/  @P2 SHF.R.U32.HI R0, RZ, R39, R3 ;  /* 0x00000027ff002219 */ /* 0x000fe40000011603 */
[----:B------:R-:W-:Y:S02]  /*5880*/  SHF.R.U32.HI R3, RZ, R93, R6 ;  /* 0x0000005dff037219 */ /* 0x000fe40000011606 */
[----:B------:R-:W-:Y:S01]  /*5890*/  @P2 SHF.R.U32.HI R4, RZ, R39, R2 ;  /* 0x00000027ff042219 */ /* 0x000fe20000011602 */
[----:B------:R-:W-:Y:S01]  /*58a0*/  IMAD R0, R37, R0, RZ ;  /* 0x0000000025007224 */ /* 0x000fe200078e02ff */
[----:B------:R-:W-:Y:S02]  /*58b0*/  SEL R3, R44, R3, !P0 ;  /* 0x000000032c037207 */ /* 0x000fe40004000000 */
[----:B------:R-:W-:Y:S01]  /*58c0*/  SEL R2, R45, R5, !P3 ;  /* 0x000000052d027207 */ /* 0x000fe20005800000 */
[----:B------:R-:W-:Y:S01]  /*58d0*/  IMAD R5, R37, R4, RZ ;  /* 0x0000000425057224 */ /* 0x000fe200078e02ff */
[C---:B------:R-:W-:Y:S01]  /*58e0*/  ISETP.GE.AND P0, PT, R3.reuse, R0, PT ;  /* 0x000000000300720c */ /* 0x040fe20003f06270 */
[C---:B------:R-:W-:Y:S03]  /*58f0*/  IMAD.HI.U32 R0, R3.reuse, R38, RZ ;  /* 0x0000002603007227 */ /* 0x040fe600078e00ff */
[C---:B------:R-:W-:Y:S02]  /*5900*/  ISETP.GE.OR P0, PT, R2.reuse, R5, P0 ;  /* 0x000000050200720c */ /* 0x040fe40000706670 */
[----:B------:R-:W-:Y:S04]  /*5910*/  SHF.R.U32.HI R0, RZ, R39, R0 ;  /* 0x00000027ff007219 */ /* 0x000fe80000011600 */
        /* <DEDUP_REMOVED lines=15> */
[----:B------:R-:W-:Y:S07]  /*5a10*/  IMAD R44, R3, R40, R44 ;  /* 0x00000028032c7224 */ /* 0x000fee00078e022c */
.L_x_106:
[----:B-1----:R-:W-:Y:S01]  /*5a20*/  @!P1 ISETP.NE.AND P0, PT, R8, 0x1, PT ;  /* 0x000000010800980c */ /* 0x002fe20003f05270 */
[----:B------:R-:W-:Y:S01]  /*5a30*/  @!P1 IMAD.HI.U32 R2, R44, R9, RZ ;  /* 0x000000092c029227 */ /* 0x000fe200078e00ff */
[----:B------:R-:W-:Y:S01]  /*5a40*/  R2UR UR42, R14 ;  /* 0x000000000e2a72ca */ /* 0x000fe200000e0000 */
[----:B------:R-:W-:Y:S01]  /*5a50*/  BSSY.RECONVERGENT B6, `(.L_x_107) ;  /* 0x0000031000067945 */ /* 0x000fe20003800200 */
[----:B------:R-:W-:Y:S01]  /*5a60*/  R2UR UR41, R15 ;  /* 0x000000000f2972ca */ /* 0x000fe200000e0000 */
[----:B------:R-:W-:Y:S01]  /*5a70*/  @!P1 IMAD.HI.U32 R0, R45, R10, RZ ;  /* 0x0000000a2d009227 */ /* 0x000fe200078e00ff */
[----:B------:R-:W-:Y:S02]  /*5a80*/  @!P1 SHF.R.U32.HI R2, RZ, R12, R2 ;  /* 0x0000000cff029219 */ /* 0x000fe40000011602 */
[----:B------:R-:W-:Y:S01]  /*5a90*/  @!P1 ISETP.NE.AND P2, PT, R7, 0x1, PT ;  /* 0x000000010700980c */ /* 0x000fe20003f45270 */
[----:B------:R-:W-:Y:S01]  /*5aa0*/  VIADD R109, R109, 0x1 ;  /* 0x000000016d6d7836 */ /* 0x000fe20000000000 */
[----:B------:R-:W-:Y:S02]  /*5ab0*/  @!P1 SEL R2, R44, R2, !P0 ;  /* 0x000000022c029207 */ /* 0x000fe40004000000 */
[----:B------:R-:W-:Y:S02]  /*5ac0*/  @!P1 SHF.R.U32.HI R0, RZ, R11, R0 ;  /* 0x0000000bff009219 */ /* 0x000fe40000011600 */
[----:B------:R-:W-:Y:S01]  /*5ad0*/  LOP3.LUT P0, RZ, R97, 0x1b0, RZ, 0xc0, !PT ;  /* 0x000001b061ff7812 */ /* 0x000fe2000780c0ff */
[----:B------:R-:W-:Y:S01]  /*5ae0*/  USHF.L.U32 UR42, UR42, 0x7, URZ ;  /* 0x000000072a2a7899 */ /* 0x000fe200080006ff */
[----:B------:R-:W-:Y:S01]  /*5af0*/  @!P1 SEL R3, R45, R0, !P2 ;  /* 0x000000002d039207 */ /* 0x000fe20005000000 */
[----:B------:R-:W-:Y:S01]  /*5b00*/  UIMAD UR41, UR41, 0x60, URZ ;  /* 0x00000060292978a4 */ /* 0x000fe2000f8e02ff */
[----:B------:R-:W-:Y:S03]  /*5b10*/  @P4 SHF.R.U32.HI R98, RZ, 0x10, R17 ;  /* 0x00000010ff624819 */ /* 0x000fe60000011611 */
[----:B------:R-:W-:Y:S02]  /*5b20*/  @!P1 IMAD.IADD R0, R2, 0x1, -R3 ;  /* 0x0000000102009824 */ /* 0x000fe400078e0a03 */
[----:B------:R-:W-:Y:S02]  /*5b30*/  @!P1 IMAD.IADD R2, R3, 0x1, -R2 ;  /* 0x0000000103029824 */ /* 0x000fe400078e0a02 */
[----:B------:R-:W-:Y:S02]  /*5b40*/  @!P1 IMAD R45, R0, R7, R45 ;  /* 0x00000007002d9224 */ /* 0x000fe400078e022d */
[----:B------:R-:W-:Y:S01]  /*5b50*/  @!P1 IMAD R44, R2, R8, R44 ;  /* 0x00000008022c9224 */ /* 0x000fe200078e022c */
[----:B------:R-:W-:Y:S06]  /*5b60*/  @!P0 BRA `(.L_x_108) ;  /* 0x00000000007c8947 */ /* 0x000fec0003800000 */
[----:B------:R-:W1:Y:S01]  /*5b70*/  LDCU.64 UR8, c[0x4][0x80] ;  /* 0x01001000ff0877ac */ /* 0x000e620008000a00 */
[----:B------:R-:W-:Y:S01]  /*5b80*/  MOV R2, 0x0 ;  /* 0x0000000000027802 */ /* 0x000fe20000000f00 */
[----:B------:R-:W-:Y:S02]  /*5b90*/  HFMA2 R12, -RZ, RZ, 0, 5.9604644775390625e-08 ;  /* 0x00000001ff0c7431 */ /* 0x000fe400000001ff */
[----:B------:R-:W-:Y:S01]  /*5ba0*/  IMAD.MOV.U32 R8, RZ, RZ, 0x70 ;  /* 0x00000070ff087424 */ /* 0x000fe200078e00ff */
[----:B------:R2:W3:Y:S01]  /*5bb0*/  LDC.64 R14, c[0x4][R2] ;  /* 0x01000000020e7b82 */ /* 0x0004e20000000a00 */
[----:B------:R-:W4:Y:S01]  /*5bc0*/  LDCU.64 UR6, c[0x4][0x88] ;  /* 0x01001100ff0677ac */ /* 0x000f220008000a00 */
[----:B------:R-:W-:Y:S01]  /*5bd0*/  IMAD.MOV.U32 R13, RZ, RZ, RZ ;  /* 0x000000ffff0d7224 */ /* 0x000fe200078e00ff */
[----:B------:R-:W2:Y:S01]  /*5be0*/  LDCU.64 UR4, c[0x4][0x8] ;  /* 0x01000100ff0477ac */ /* 0x000ea20008000a00 */
[----:B-1----:R-:W-:Y:S01]  /*5bf0*/  MOV R5, UR9 ;  /* 0x0000000900057c02 */ /* 0x002fe20008000f00 */
[----:B------:R-:W-:Y:S01]  /*5c00*/  IMAD.U32 R4, RZ, RZ, UR8 ;  /* 0x00000008ff047e24 */ /* 0x000fe2000f8e00ff */
[----:B----4-:R-:W-:Y:S01]  /*5c10*/  MOV R7, UR7 ;  /* 0x0000000700077c02 */ /* 0x010fe20008000f00 */
[----:B------:R-:W-:Y:S01]  /*5c20*/  IMAD.U32 R6, RZ, RZ, UR6 ;  /* 0x00000006ff067e24 */ /* 0x000fe2000f8e00ff */
[----:B--2---:R-:W-:Y:S01]  /*5c30*/  MOV R11, UR5 ;  /* 0x00000005000b7c02 */ /* 0x004fe20008000f00 */
[----:B------:R-:W-:Y:S02]  /*5c40*/  IMAD.U32 R10, RZ, RZ, UR4 ;  /* 0x00000004ff0a7e24 */ /* 0x000fe4000f8e00ff */
[----:B------:R-:W-:Y:S07]  /*5c50*/  LEPC R20, `(.L_x_109) ;  /* 0x000000001014794e */ /* 0x000fee0000000000 */
[----:B---3-5:R-:W-:Y:S05]  /*5c60*/  CALL.ABS.NOINC R14 ;  /* 0x000000000e007343 */ /* 0x028fea0003c00000 */
.L_x_109:
[----:B------:R-:W1:Y:S01]  /*5c70*/  LDCU.64 UR8, c[0x4][0x80] ;  /* 0x01001000ff0877ac */ /* 0x000e620008000a00 */
[----:B------:R-:W2:Y:S01]  /*5c80*/  LDC.64 R2, c[0x4][R2] ;  /* 0x0100000002027b82 */ /* 0x000ea20000000a00 */
[----:B------:R-:W-:Y:S02]  /*5c90*/  HFMA2 R12, -RZ, RZ, 0, 5.9604644775390625e-08 ;  /* 0x00000001ff0c7431 */ /* 0x000fe400000001ff */
[----:B------:R-:W-:Y:S02]  /*5ca0*/  IMAD.MOV.U32 R8, RZ, RZ, 0x70 ;  /* 0x00000070ff087424 */ /* 0x000fe400078e00ff */
[----:B------:R-:W-:Y:S01]  /*5cb0*/  IMAD.MOV.U32 R13, RZ, RZ, RZ ;  /* 0x000000ffff0d7224 */ /* 0x000fe200078e00ff */
[----:B------:R-:W3:Y:S01]  /*5cc0*/  LDCU.64 UR6, c[0x4][0x88] ;  /* 0x01001100ff0677ac */ /* 0x000ee20008000a00 */
[----:B------:R-:W4:Y:S01]  /*5cd0*/  LDCU.64 UR4, c[0x4][0x8] ;  /* 0x01000100ff0477ac */ /* 0x000f220008000a00 */
[----:B-1----:R-:W-:Y:S02]  /*5ce0*/  MOV R4, UR8 ;  /* 0x0000000800047c02 */ /* 0x002fe40008000f00 */
[----:B------:R-:W-:Y:S02]  /*5cf0*/  MOV R5, UR9 ;  /* 0x0000000900057c02 */ /* 0x000fe40008000f00 */
[----:B---3--:R-:W-:Y:S01]  /*5d00*/  MOV R7, UR7 ;  /* 0x0000000700077c02 */ /* 0x008fe20008000f00 */
[----:B------:R-:W-:Y:S01]  /*5d10*/  IMAD.U32 R6, RZ, RZ, UR6 ;  /* 0x00000006ff067e24 */ /* 0x000fe2000f8e00ff */
[----:B----4-:R-:W-:Y:S01]  /*5d20*/  MOV R11, UR5 ;  /* 0x00000005000b7c02 */ /* 0x010fe20008000f00 */
[----:B------:R-:W-:Y:S02]  /*5d30*/  IMAD.U32 R10, RZ, RZ, UR4 ;  /* 0x00000004ff0a7e24 */ /* 0x000fe4000f8e00ff */
[----:B------:R-:W-:Y:S07]  /*5d40*/  LEPC R20, `(.L_x_108) ;  /* 0x000000001014794e */ /* 0x000fee0000000000 */
[----:B--2---:R-:W-:Y:S05]  /*5d50*/  CALL.ABS.NOINC R2 ;  /* 0x0000000002007343 */ /* 0x004fea0003c00000 */
.L_x_108:
[----:B------:R-:W-:Y:S05]  /*5d60*/  BSYNC.RECONVERGENT B6 ;  /* 0x0000000000067941 */ /* 0x000fea0003800200 */
.L_x_107:
[----:B------:R-:W-:Y:S01]  /*5d70*/  ISETP.NE.U32.AND P4, PT, R86, RZ, PT ;  /* 0x000000ff5600720c */ /* 0x000fe20003f85070 */
[----:B------:R-:W-:Y:S01]  /*5d80*/  UISETP.NE.AND UP2, UPT, UR51, URZ, UPT ;  /* 0x000000ff3300728c */ /* 0x000fe2000bf45270 */
[----:B------:R-:W-:Y:S01]  /*5d90*/  ISETP.NE.U32.AND P2, PT, RZ, UR38, PT ;  /* 0x00000026ff007c0c */ /* 0x000fe2000bf45070 */
[----:B------:R-:W-:Y:S01]  /*5da0*/  UISETP.NE.U32.AND UP1, UPT, UR44, URZ, UPT ;  /* 0x000000ff2c00728c */ /* 0x000fe2000bf25070 */
[----:B------:R-:W-:Y:S01]  /*5db0*/  ISETP.NE.AND.EX P4, PT, R87, RZ, PT, P4 ;  /* 0x000000ff5700720c */ /* 0x000fe20003f85340 */
[----:B------:R-:W-:Y:S01]  /*5dc0*/  UPLOP3.LUT UP0, UPT, UPT, UPT, UPT, 0x40, 0x4 ;  /* 0x000000000004789c */ /* 0x000fe20003f0e870 */
[----:B------:R-:W-:Y:S01]  /*5dd0*/  ISETP.NE.AND.EX P2, PT, RZ, UR39, PT, P2 ;  /* 0x00000027ff007c0c */ /* 0x000fe2000bf45320 */
[----:B------:R-:W-:Y:S01]  /*5de0*/  UISETP.NE.AND.EX UP1, UPT, UR45, URZ, UPT, UP1 ;  /* 0x000000ff2d00728c */ /* 0x000fe2000bf25310 */
[----:B------:R-:W-:Y:S04]  /*5df0*/  PLOP3.LUT P1, PT, PT, PT, UP2, 0x80, 0x8 ;  /* 0x000000000008781c */ /* 0x000fe80003f2f028 */
[----:B------:R-:W-:Y:S06]  /*5e00*/  @UP2 UPLOP3.LUT UP0, UPT, UPT, UPT, UP1, 0x80, 0x8 ;  /* 0x000000000008289c */ /* 0x000fec0003f0f010 */
[----:B------:R-:W-:Y:S01]  /*5e10*/  PLOP3.LUT P0, PT, PT, PT, UP0, 0x80, 0x8 ;  /* 0x000000000008781c */ /* 0x000fe20003f0f008 */
[----:B------:R-:W-:Y:S01]  /*5e20*/  @!UPT UIADD3 URZ, UPT, UPT, URZ, URZ, URZ ;  /* 0x000000fffffff290 */ /* 0x000fe2000fffe0ff */
[----:B------:R-:W-:Y:S11]  /*5e30*/  BRA.U !UP1, `(.L_x_110) ;  /* 0x0000000109387547 */ /* 0x000ff6000b800000 */
[----:B------:R-:W-:Y:S01]  /*5e40*/  UISETP.NE.U32.AND UP0, UPT, UR38, URZ, UPT ;  /* 0x000000ff2600728c */ /* 0x000fe2000bf05070 */
[----:B------:R-:W-:Y:S02]  /*5e50*/  HFMA2 R0, -RZ, RZ, 0, 5.9604644775390625e-08 ;  /* 0x00000001ff007431 */ /* 0x000fe400000001ff */
[----:B------:R-:W-:Y:S01]  /*5e60*/  IMAD.MOV.U32 R92, RZ, RZ, 0x1 ;  /* 0x00000001ff5c7424 */ /* 0x000fe200078e00ff */
[----:B------:R-:W-:Y:S06]  /*5e70*/  UISETP.NE.AND.EX UP0, UPT, UR39, URZ, UPT, UP0 ;  /* 0x000000ff2700728c */ /* 0x000fec000bf05300 */
        /* <DEDUP_REMOVED lines=9> */
[----:B-12---:R-:W-:Y:S02]  /*5f10*/  @!P3 IMAD.U32 R49, RZ, RZ, UR4 ;  /* 0x00000004ff31be24 */ /* 0x006fe4000f8e00ff */
.L_x_110:
[----:B------:R-:W-:Y:S05]  /*5f20*/  @!P4 BRA `(.L_x_111) ;  /* 0x000000000020c947 */ /* 0x000fea0003800000 */
[----:B------:R-:W-:Y:S04]  /*5f30*/  ISETP.NE.U32.AND P3, PT, R84, RZ, PT ;  /* 0x000000ff5400720c */ /* 0x000fe80003f65070 */
[----:B------:R-:W-:Y:S11]  /*5f40*/  ISETP.NE.AND.EX P3, PT, R85, RZ, PT, P3 ;  /* 0x000000ff5500720c */ /* 0x000ff60003f65330 */
[----:B------:R-:W-:Y:S02]  /*5f50*/  @!UPT UIADD3 URZ, UPT, UPT, URZ, URZ, URZ ;  /* 0x000000fffffff290 */ /* 0x000fe4000fffe0ff */
[----:B------:R-:W1:Y:S01]  /*5f60*/  @P3 LDC.64 R2, c[0x0][0x8a8] ;  /* 0x00022a00ff023b82 */ /* 0x000e620000000a00 */
[----:B------:R-:W-:Y:S04]  /*5f70*/  @P3 IMAD R0, R86, UR36, RZ ;  /* 0x0000002456003c24 */ /* 0x000fe8000f8e02ff */
[----:B-1----:R-:W-:Y:S05]  /*5f80*/  @P3 IMAD.WIDE R2, R0, 0x4, R2 ;  /* 0x0000000400023825 */ /* 0x002fea00078e0202 */
[----:B-----5:R1:W5:Y:S02]  /*5f90*/  @P3 LDG.E R46, desc[UR46][R2.64] ;  /* 0x0000002e022e3981 */ /* 0x020364000c1e1900 */
[----:B-1----:R-:W2:Y:S02]  /*5fa0*/  @!P3 LDC R46, c[0x0][0x8a0] ;  /* 0x00022800ff2ebb82 */ /* 0x002ea40000000800 */
.L_x_111:
[----:B-----5:R-:W-:Y:S01]  /*5fb0*/  FSETP.NEU.AND P3, PT, R49, RZ, PT ;  /* 0x000000ff3100720b */ /* 0x020fe20003f6d000 */
[----:B------:R-:W-:Y:S01]  /*5fc0*/  BSSY B1, `(.L_x_112) ;  /* 0x0000039000017945 */ /* 0x000fe20003800000 */
[----:B------:R-:W-:Y:S01]  /*5fd0*/  SEL R3, RZ, 0xffffffff, P2 ;  /* 0xffffffffff037807 */ /* 0x000fe20001000000 */
[----:B------:R-:W-:Y:S01]  /*5fe0*/  IMAD.MOV.U32 R61, RZ, RZ, 0x1 ;  /* 0x00000001ff3d7424 */ /* 0x000fe200078e00ff */
[----:B------:R-:W-:Y:S01]  /*5ff0*/  @P1 LOP3.LUT P2, RZ, R92, 0xff, RZ, 0xc0, !PT ;  /* 0x000000ff5cff1812 */ /* 0x000fe2000784c0ff */
[C---:B------:R-:W-:Y:S01]  /*6000*/  IMAD R47, R48.reuse, 0x60, R36 ;  /* 0x00000060302f7824 */ /* 0x040fe200078e0224 */
[----:B------:R-:W-:Y:S01]  /*6010*/  @P1 SEL R0, RZ, 0xffffffff, P3 ;  /* 0xffffffffff001807 */ /* 0x000fe20001800000 */
[----:B------:R-:W-:Y:S01]  /*6020*/  IMAD R110, R105, -0x10, R103 ;  /* 0xfffffff0696e7824 */ /* 0x000fe200078e0267 */
[----:B------:R-:W-:Y:S01]  /*6030*/  LOP3.LUT R101, R101, 0x1, RZ, 0x3c, !PT ;  /* 0x0000000165657812 */ /* 0x000fe200078e3cff */
[----:B------:R-:W-:Y:S01]  /*6040*/  IMAD.MOV.U32 R60, RZ, RZ, RZ ;  /* 0x000000ffff3c7224 */ /* 0x000fe200078e00ff */
[C---:B------:R-:W-:Y:S02]  /*6050*/  @P0 SEL R0, R3.reuse, R0, !P2 ;  /* 0x0000000003000207 */ /* 0x040fe40005000000 */
[----:B------:R-:W-:Y:S02]  /*6060*/  CS2R R82, SRZ ;  /* 0x0000000000527805 */ /* 0x000fe4000001ff00 */
[----:B------:R-:W-:Y:S02]  /*6070*/  LEA R112, R48, UR48, 0x3 ;  /* 0x0000003030707c11 */ /* 0x000fe4000f8e18ff */
[----:B------:R-:W-:Y:S02]  /*6080*/  CS2R R80, SRZ ;  /* 0x0000000000507805 */ /* 0x000fe4000001ff00 */
[----:B------:R-:W-:Y:S02]  /*6090*/  @P1 LOP3.LUT R0, R0, 0x1, RZ, 0xc0, !PT ;  /* 0x0000000100001812 */ /* 0x000fe400078ec0ff */
[----:B------:R-:W-:Y:S02]  /*60a0*/  CS2R R74, SRZ ;  /* 0x00000000004a7805 */ /* 0x000fe4000001ff00 */
[----:B------:R-:W-:Y:S02]  /*60b0*/  PLOP3.LUT P2, PT, PT, PT, UP1, 0x80, 0x8 ;  /* 0x000000000008781c */ /* 0x000fe40003f4f018 */
[----:B------:R-:W-:Y:S02]  /*60c0*/  CS2R R72, SRZ ;  /* 0x0000000000487805 */ /* 0x000fe4000001ff00 */
[----:B------:R-:W-:Y:S02]  /*60d0*/  ISETP.NE.U32.OR P5, PT, R0, 0x1, !P1 ;  /* 0x000000010000780c */ /* 0x000fe40004fa5470 */
[----:B------:R-:W-:Y:S02]  /*60e0*/  CS2R R66, SRZ ;  /* 0x0000000000427805 */ /* 0x000fe4000001ff00 */
[----:B------:R-:W-:Y:S02]  /*60f0*/  LOP3.LUT P4, R108, R92, 0xff, RZ, 0xc0, !PT ;  /* 0x000000ff5c6c7812 */ /* 0x000fe4000788c0ff */
[----:B------:R-:W-:Y:S02]  /*6100*/  CS2R R64, SRZ ;  /* 0x0000000000407805 */ /* 0x000fe4000001ff00 */
[----:B------:R-:W-:Y:S02]  /*6110*/  SEL R2, RZ, 0xffffffff, P3 ;  /* 0xffffffffff027807 */ /* 0x000fe40001800000 */
[----:B------:R-:W-:Y:S02]  /*6120*/  CS2R R58, SRZ ;  /* 0x00000000003a7805 */ /* 0x000fe4000001ff00 */
[----:B------:R-:W-:Y:S02]  /*6130*/  P2R R111, PR, RZ, 0x20 ;  /* 0x00000020ff6f7803 */ /* 0x000fe40000000000 */
[----:B------:R-:W-:Y:S02]  /*6140*/  CS2R R56, SRZ ;  /* 0x0000000000387805 */ /* 0x000fe4000001ff00 */
[----:B------:R-:W-:Y:S02]  /*6150*/  @P2 SEL R2, R3, R2, !P4 ;  /* 0x0000000203022207 */ /* 0x000fe40006000000 */
[----:B------:R-:W-:Y:S02]  /*6160*/  @P5 SHF.L.U32 R0, R101, 0x1f, RZ ;  /* 0x0000001f65005819 */ /* 0x000fe400000006ff */
[----:B------:R-:W-:Y:S02]  /*6170*/  LOP3.LUT R2, R2, 0x1, RZ, 0xc0, !PT ;  /* 0x0000000102027812 */ /* 0x000fe400078ec0ff */
[----:B------:R1:W3:Y:S02]  /*6180*/  @P5 SYNCS.PHASECHK.TRANS64.TRYWAIT P1, [UR48+0x90], R0 ;  /* 0x00009000ff0055a7 */ /* 0x0002e40008021130 */
[----:B------:R-:W-:Y:S04]  /*6190*/  ISETP.NE.U32.AND P2, PT, R2, 0x1, PT ;  /* 0x000000010200780c */ /* 0x000fe80003f45070 */
[----:B------:R-:W-:Y:S02]  /*61a0*/  P2R R62, PR, RZ, 0x4 ;  /* 0x00000004ff3e7803 */ /* 0x000fe40000000000 */
[----:B-1----:R-:W-:Y:S04]  /*61b0*/  SHF.L.U32 R0, R100, 0x1f, RZ ;  /* 0x0000001f64007819 */ /* 0x002fe800000006ff */
[----:B------:R1:W4:Y:S01]  /*61c0*/  SYNCS.PHASECHK.TRANS64.TRYWAIT P0, [R112+URZ+0xf0], R0 ;  /* 0x0000f000700075a7 */ /* 0x00032200080011ff */
[----:B---3--:R-:W-:Y:S01]  /*61d0*/  @P5 SEL R61, RZ, 0x1, !P1 ;  /* 0x00000001ff3d5807 */ /* 0x008fe20004800000 */
[----:B-1----:R-:W-:Y:S06]  /*61e0*/  @!P5 BRA `(.L_x_113) ;  /* 0x000000000058d947 */ /* 0x002fec0003800000 */
[----:B------:R-:W-:Y:S01]  /*61f0*/  IMAD.MOV.U32 R83, RZ, RZ, RZ ;  /* 0x000000ffff537224 */ /* 0x000fe200078e00ff */
[----:B------:R-:W-:Y:S01]  /*6200*/  ISETP.NE.AND P1, PT, R61, RZ, PT ;  /* 0x000000ff3d00720c */ /* 0x000fe20003f25270 */
[----:B------:R-:W-:Y:S01]  /*6210*/  BSSY B0, `(.L_x_114) ;  /* 0x000000c000007945 */ /* 0x000fe20003800000 */
[----:B------:R-:W-:Y:S02]  /*6220*/  CS2R R58, SRZ ;  /* 0x00000000003a7805 */ /* 0x000fe4000001ff00 */
[----:B------:R-:W-:Y:S02]  /*6230*/  CS2R R56, SRZ ;  /* 0x0000000000387805 */ /* 0x000fe4000001ff00 */
[----:B------:R-:W-:Y:S02]  /*6240*/  CS2R R66, SRZ ;  /* 0x0000000000427805 */ /* 0x000fe4000001ff00 */
[----:B------:R-:W-:Y:S02]  /*6250*/  CS2R R64, SRZ ;  /* 0x0000000000407805 */ /* 0x000fe4000001ff00 */
[----:B------:R-:W-:Y:S02]  /*6260*/  CS2R R74, SRZ ;  /* 0x00000000004a7805 */ /* 0x000fe4000001ff00 */
[----:B------:R-:W-:Y:S02]  /*6270*/  CS2R R72, SRZ ;  /* 0x0000000000487805 */ /* 0x000fe4000001ff00 */
[----:B------:R-:W-:Y:S01]  /*6280*/  CS2R R80, SRZ ;  /* 0x0000000000507805 */ /* 0x000fe2000001ff00 */
[----:B------:R-:W-:Y:S06]  /*6290*/  @P1 BRA `(.L_x_115) ;  /* 0x00000000000c1947 */ /* 0x000fec0003800000 */
[----:B------:R-:W-:Y:S04]  /*62a0*/  SHF.L.U32 R3, R101, 0x1f, RZ ;  /* 0x0000001f65037819 */ /* 0x000fe800000006ff */
[----:B------:R-:W1:Y:S02]  /*62b0*/  SYNCS.PHASECHK.TRANS64.TRYWAIT P1, [UR48+0x90], R3 ;  /* 0x00009003ff0075a7 */ /* 0x000e640008021130 */
[----:B-1----:R-:W-:Y:S05]  /*62c0*/  @!P1 BRA `(.L_x_116) ;  /* 0x0000003000f49947 */ /* 0x002fea0003800000 */
.L_x_115:
[----:B------:R-:W-:Y:S05]  /*62d0*/  BSYNC B0 ;  /* 0x0000000000007941 */ /* 0x000fea0003800000 */
.L_x_114:
[----:B------:R-:W-:Y:S01]  /*62e0*/  ISETP.NE.AND P1, PT, R62, RZ, PT ;  /* 0x000000ff3e00720c */ /* 0x000fe20003f25270 */
[----:B------:R-:W-:Y:S11]  /*62f0*/  HFMA2 R60, -RZ, RZ, 0, 5.9604644775390625e-08 ;  /* 0x00000001ff3c7431 */ /* 0x000ff600000001ff */
[----:B------:R-:W-:Y:S01]  /*6300*/  @!UPT UIADD3 URZ, UPT, UPT, URZ, URZ, URZ ;  /* 0x000000fffffff290 */ /* 0x000fe2000fffe0ff */
[----:B------:R3:W1:Y:S04]  /*6310*/  @P1 LDS.128 R56, [R104] ;  /* 0x0000000068381984 */ /* 0x0006680000000c00 */
[----:B------:R3:W1:Y:S04]  /*6320*/  @P1 LDS.128 R64, [R103+0x10] ;  /* 0x0000100067401984 */ /* 0x0006680000000c00 */
[----:B------:R3:W1:Y:S04]  /*6330*/  @P1 LDS.128 R72, [R102+0x20] ;  /* 0x0000200066481984 */ /* 0x0006680000000c00 */
[----:B------:R3:W1:Y:S02]  /*6340*/  @P1 LDS.128 R80, [R110+0x30] ;  /* 0x000030006e501984 */ /* 0x0006640000000c00 */
.L_x_113:
[----:B------:R-:W-:Y:S05]  /*6350*/  BSYNC B1 ;  /* 0x0000000000017941 */ /* 0x000fea0003800000 */
.L_x_112:
[----:B-1----:R-:W-:Y:S04]  /*6360*/  SHF.R.U32.HI R2, RZ, 0x15, R47 ;  /* 0x00000015ff027819 */ /* 0x002fe8000001162f */
[----:B------:R-:W-:Y:S01]  /*6370*/  LOP3.LUT P1, RZ, R2, 0x3, R96, 0x48, !PT ;  /* 0x0000000302ff7812 */ /* 0x000fe20007824860 */
[----:B------:R-:W-:Y:S01]  /*6380*/  @!UPT UIADD3 URZ, UPT, UPT, URZ, URZ, URZ ;  /* 0x000000fffffff290 */ /* 0x000fe2000fffe0ff */
[----:B----4-:R-:W-:Y:S11]  /*6390*/  @P0 BRA `(.L_x_117) ;  /* 0x0000000000080947 */ /* 0x010ff60003800000 */
[----:B------:R-:W1:Y:S02]  /*63a0*/  SYNCS.PHASECHK.TRANS64.TRYWAIT P0, [R112+URZ+0xf0], R0 ;  /* 0x0000f000700075a7 */ /* 0x000e6400080011ff */
[----:B-1----:R-:W-:Y:S05]  /*63b0*/  @!P0 BRA `(.L_x_118) ;  /* 0x0000003000d08947 */ /* 0x002fea0003800000 */
.L_x_117:
[----:B------:R-:W-:Y:S05]  /*63c0*/  @!P1 BRA `(.L_x_119) ;  /* 0x0000000000409947 */ /* 0x000fea0003800000 */
[----:B------:R-:W4:Y:S01]  /*63d0*/  LDCU.64 UR8, c[0x4][0x70] ;  /* 0x01000e00ff0877ac */ /* 0x000f220008000a00 */
[----:B------:R-:W-:Y:S01]  /*63e0*/  MOV R3, 0x0 ;  /* 0x0000000000037802 */ /* 0x000fe20000000f00 */
[----:B------:R-:W-:Y:S02]  /*63f0*/  HFMA2 R12, -RZ, RZ, 0, 5.9604644775390625e-08 ;  /* 0x00000001ff0c7431 */ /* 0x000fe400000001ff */
[----:B------:R-:W-:Y:S02]  /*6400*/  IMAD.MOV.U32 R8, RZ, RZ, 0x192 ;  /* 0x00000192ff087424 */ /* 0x000fe400078e00ff */
[----:B------:R-:W-:Y:S01]  /*6410*/  IMAD.MOV.U32 R13, RZ, RZ, RZ ;  /* 0x000000ffff0d7224 */ /* 0x000fe200078e00ff */
[----:B------:R-:W5:Y:S01]  /*6420*/  LDCU.64 UR6, c[0x4][0x78] ;  /* 0x01000f00ff0677ac */ /* 0x000f620008000a00 */
[----:B------:R-:W1:Y:S01]  /*6430*/  LDC.64 R2, c[0x4][R3] ;  /* 0x0100000003027b82 */ /* 0x000e620000000a00 */
[----:B------:R-:W2:Y:S01]  /*6440*/  LDCU.64 UR4, c[0x4][0x10] ;  /* 0x01000200ff0477ac */ /* 0x000ea20008000a00 */
[----:B----4-:R-:W-:Y:S01]  /*6450*/  MOV R5, UR9 ;  /* 0x0000000900057c02 */ /* 0x010fe20008000f00 */
[----:B------:R-:W-:Y:S01]  /*6460*/  IMAD.U32 R4, RZ, RZ, UR8 ;  /* 0x00000008ff047e24 */ /* 0x000fe2000f8e00ff */
[----:B-----5:R-:W-:Y:S01]  /*6470*/  MOV R7, UR7 ;  /* 0x0000000700077c02 */ /* 0x020fe20008000f00 */
[----:B------:R-:W-:Y:S01]  /*6480*/  IMAD.U32 R6, RZ, RZ, UR6 ;  /* 0x00000006ff067e24 */ /* 0x000fe2000f8e00ff */
[----:B--2---:R-:W-:Y:S01]  /*6490*/  MOV R11, UR5 ;  /* 0x00000005000b7c02 */ /* 0x004fe20008000f00 */
[----:B------:R-:W-:Y:S02]  /*64a0*/  IMAD.U32 R10, RZ, RZ, UR4 ;  /* 0x00000004ff0a7e24 */ /* 0x000fe4000f8e00ff */
[----:B------:R-:W-:Y:S07]  /*64b0*/  LEPC R20, `(.L_x_119) ;  /* 0x000000001014794e */ /* 0x000fee0000000000 */
[----:B-1-3--:R-:W-:Y:S05]  /*64c0*/  CALL.ABS.NOINC R2 ;  /* 0x0000000002007343 */ /* 0x00afea0003c00000 */
.L_x_119:
[C---:B------:R-:W-:Y:S01]  /*64d0*/  SHF.L.U32 R50, R56.reuse, 0x10, RZ ;  /* 0x0000001038327819 */ /* 0x040fe200000006ff */
[----:B------:R-:W-:Y:S05]  /*64e0*/  WARPSYNC.ALL ;  /* 0x0000000000007948 */ /* 0x000fea0003800000 */
[----:B------:R-:W-:Y:S01]  /*64f0*/  R2UR UR4, R47 ;  /* 0x000000002f0472ca */ /* 0x000fe200000e0000 */
[----:B------:R-:W-:Y:S01]  /*6500*/  BSSY.RECONVERGENT B0, `(.L_x_120) ;  /* 0x0000088000007945 */ /* 0x000fe20003800200 */
[----:B------:R-:W-:Y:S02]  /*6510*/  LOP3.LUT R51, R56, 0xffff0000, RZ, 0xc0, !PT ;  /* 0xffff000038337812 */ /* 0x000fe400078ec0ff */
[----:B------:R-:W-:Y:S02]  /*6520*/  SHF.L.U32 R52, R57, 0x10, RZ ;  /* 0x0000001039347819 */ /* 0x000fe400000006ff */
[----:B------:R-:W-:Y:S07]  /*6530*/  ISETP.NE.AND P0, PT, R106, RZ, PT ;  /* 0x000000ff6a00720c */ /* 0x000fee0003f05270 */
[----:B------:R-:W1:Y:S02]  /*6540*/  LDTM.x32 R4, tmem[UR4] ;  /* 0x00000004000479ee */ /* 0x000e6400082c0000 */
[C---:B-12---:R-:W-:Y:S01]  /*6550*/  FMUL R0, R46.reuse, R4 ;  /* 0x000000042e007220 */ /* 0x046fe20000400000 */
[C---:B------:R-:W-:Y:S01]  /*6560*/  FMUL R2, R46.reuse, R5 ;  /* 0x000000052e027220 */ /* 0x040fe20000400000 */
[C---:B------:R-:W-:Y:S01]  /*6570*/  FMUL R4, R46.reuse, R8 ;  /* 0x000000082e047220 */ /* 0x040fe20000400000 */
[C---:B------:R-:W-:Y:S01]  /*6580*/  FMUL R3, R46.reuse, R6 ;  /* 0x000000062e037220 */ /* 0x040fe20000400000 */
[C---:B------:R-:W-:Y:S01]  /*6590*/  FMUL R5, R46.reuse, R9 ;  /* 0x000000092e057220 */ /* 0x040fe20000400000 */
[C---:B------:R-:W-:Y:S01]  /*65a0*/  FMUL R8, R46.reuse, R12 ;  /* 0x0000000c2e087220 */ /* 0x040fe20000400000 */
[C---:B------:R-:W-:Y:S01]  /*65b0*/  FMUL R6, R46.reuse, R10 ;  /* 0x0000000a2e067220 */ /* 0x040fe20000400000 */
[C---:B------:R-:W-:Y:S01]  /*65c0*/  FMUL R9, R46.reuse, R13 ;  /* 0x0000000d2e097220 */ /* 0x040fe20000400000 */
[C---:B------:R-:W-:Y:S01]  /*65d0*/  FMUL R12, R46.reuse, R16 ;  /* 0x000000102e0c7220 */ /* 0x040fe20000400000 */
[C---:B------:R-:W-:Y:S01]  /*65e0*/  FFMA R0, R49.reuse, R50, R0 ;  /* 0x0000003231007223 */ /* 0x040fe20000000000 */
[C---:B------:R-:W-:Y:S01]  /*65f0*/  FMUL R10, R46.reuse, R14 ;  /* 0x0000000e2e0a7220 */ /* 0x040fe20000400000 */
[C---:B------:R-:W-:Y:S01]  /*6600*/  FMUL R13, R46.reuse, R17 ;  /* 0x000000112e0d7220 */ /* 0x040fe20000400000 */
[C---:B------:R-:W-:Y:S01]  /*6610*/  FMUL R16, R46.reuse, R20 ;  /* 0x000000142e107220 */ /* 0x040fe20000400000 */
[----:B------:R-:W-:Y:S01]  /*6620*/  FFMA R2, R49, R51, R2 ;  /* 0x0000003331027223 */ /* 0x000fe20000000002 */
        /* <DEDUP_REMOVED lines=9> */
[----:B------:R-:W-:Y:S01]  /*66c0*/  LOP3.LUT R32, R57, 0xffff0000, RZ, 0xc0, !PT ;  /* 0xffff000039207812 */ /* 0x000fe200078ec0ff */
[C---:B------:R-:W-:Y:S01]  /*66d0*/  FMUL R26, R46.reuse, R30 ;  /* 0x0000001e2e1a7220 */ /* 0x040fe20000400000 */
[----:B------:R-:W-:Y:S01]  /*66e0*/  FMUL R29, R46, R33 ;  /* 0x000000212e1d7220 */ /* 0x000fe20000400000 */
[----:B------:R-:W-:Y:S01]  /*66f0*/  SHF.L.U32 R33, R58, 0x10, RZ ;  /* 0x000000103a217819 */ /* 0x000fe200000006ff */
[----:B------:R-:W-:Y:S01]  /*6700*/  FFMA R3, R49, R52, R3 ;  /* 0x0000003431037223 */ /* 0x000fe20000000003 */
[----:B------:R-:W-:Y:S01]  /*6710*/  F2FP.BF16.F32.PACK_AB R52, R2, R0 ;  /* 0x000000000234723e */ /* 0x000fe200000010ff */
[C---:B------:R-:W-:Y:S01]  /*6720*/  FMUL R7, R46.reuse, R7 ;  /* 0x000000072e077220 */ /* 0x040fe20000400000 */
[----:B------:R-:W-:Y:S01]  /*6730*/  SHF.L.U32 R0, R59, 0x10, RZ ;  /* 0x000000103b007819 */ /* 0x000fe200000006ff */
[----:B------:R-:W-:Y:S01]  /*6740*/  FMUL R30, R46, R34 ;  /* 0x000000222e1e7220 */ /* 0x000fe20000400000 */
[----:B------:R-:W-:Y:S01]  /*6750*/  LOP3.LUT R34, R58, 0xffff0000, RZ, 0xc0, !PT ;  /* 0xffff00003a227812 */ /* 0x000fe200078ec0ff */
[----:B------:R-:W-:Y:S01]  /*6760*/  FFMA R7, R49, R32, R7 ;  /* 0x0000002031077223 */ /* 0x000fe20000000007 */
[----:B------:R-:W-:Y:S01]  /*6770*/  LOP3.LUT R2, R59, 0xffff0000, RZ, 0xc0, !PT ;  /* 0xffff00003b027812 */ /* 0x000fe200078ec0ff */
[C---:B------:R-:W-:Y:S01]  /*6780*/  FFMA R4, R49.reuse, R33, R4 ;  /* 0x0000002131047223 */ /* 0x040fe20000000004 */
[----:B------:R-:W-:Y:S01]  /*6790*/  FMUL R11, R46, R11 ;  /* 0x0000000b2e0b7220 */ /* 0x000fe20000400000 */
[----:B------:R-:W-:Y:S01]  /*67a0*/  FFMA R5, R49, R34, R5 ;  /* 0x0000002231057223 */ /* 0x000fe20000000005 */
[----:B------:R-:W-:Y:S01]  /*67b0*/  F2FP.BF16.F32.PACK_AB R53, R7, R3 ;  /* 0x000000030735723e */ /* 0x000fe200000010ff */
[C---:B------:R-:W-:Y:S01]  /*67c0*/  FFMA R6, R49.reuse, R0, R6 ;  /* 0x0000000031067223 */ /* 0x040fe20000000006 */
[C---:B------:R-:W-:Y:S01]  /*67d0*/  SHF.L.U32 R0, R64.reuse, 0x10, RZ ;  /* 0x0000001040007819 */ /* 0x040fe200000006ff */
[----:B------:R-:W-:Y:S01]  /*67e0*/  FFMA R11, R49, R2, R11 ;  /* 0x00000002310b7223 */ /* 0x000fe2000000000b */
[----:B------:R-:W-:Y:S01]  /*67f0*/  LOP3.LUT R2, R64, 0xffff0000, RZ, 0xc0, !PT ;  /* 0xffff000040027812 */ /* 0x000fe200078ec0ff */
[----:B------:R-:W-:Y:S01]  /*6800*/  FMUL R15, R46, R15 ;  /* 0x0000000f2e0f7220 */ /* 0x000fe20000400000 */
[----:B------:R-:W-:Y:S01]  /*6810*/  SHF.L.U32 R3, R65, 0x10, RZ ;  /* 0x0000001041037819 */ /* 0x000fe200000006ff */
[----:B------:R-:W-:Y:S01]  /*6820*/  FFMA R8, R49, R0, R8 ;  /* 0x0000000031087223 */ /* 0x000fe20000000008 */
[----:B------:R-:W-:Y:S01]  /*6830*/  LOP3.LUT R0, R65, 0xffff0000, RZ, 0xc0, !PT ;  /* 0xffff000041007812 */ /* 0x000fe200078ec0ff */
[C---:B------:R-:W-:Y:S01]  /*6840*/  FFMA R9, R49.reuse, R2, R9 ;  /* 0x0000000231097223 */ /* 0x040fe20000000009 */
[C---:B------:R-:W-:Y:S01]  /*6850*/  SHF.L.U32 R2, R66.reuse, 0x10, RZ ;  /* 0x0000001042027819 */ /* 0x040fe200000006ff */
[----:B------:R-:W-:Y:S01]  /*6860*/  FFMA R10, R49, R3, R10 ;  /* 0x00000003310a7223 */ /* 0x000fe2000000000a */
[----:B------:R-:W-:Y:S01]  /*6870*/  SHF.L.U32 R3, R67, 0x10, RZ ;  /* 0x0000001043037819 */ /* 0x000fe200000006ff */
[C---:B------:R-:W-:Y:S01]  /*6880*/  FFMA R15, R49.reuse, R0, R15 ;  /* 0x00000000310f7223 */ /* 0x040fe2000000000f */
[----:B------:R-:W-:Y:S01]  /*6890*/  LOP3.LUT R0, R66, 0xffff0000, RZ, 0xc0, !PT ;  /* 0xffff000042007812 */ /* 0x000fe200078ec0ff */
[----:B------:R-:W-:Y:S01]  /*68a0*/  FFMA R12, R49, R2, R12 ;  /* 0x00000002310c7223 */ /* 0x000fe2000000000c */
[----:B------:R-:W-:Y:S01]  /*68b0*/  SHF.L.U32 R2, R72, 0x10, RZ ;  /* 0x0000001048027819 */ /* 0x000fe200000006ff */
[----:B------:R-:W-:Y:S01]  /*68c0*/  FMUL R19, R46, R19 ;  /* 0x000000132e137220 */ /* 0x000fe20000400000 */
[----:B------:R-:W-:Y:S01]  /*68d0*/  F2FP.BF16.F32.PACK_AB R54, R5, R4 ;  /* 0x000000040536723e */ /* 0x000fe200000010ff */
[----:B------:R-:W-:Y:S01]  /*68e0*/  FFMA R13, R49, R0, R13 ;  /* 0x00000000310d7223 */ /* 0x000fe2000000000d */
[----:B------:R-:W-:Y:S01]  /*68f0*/  LOP3.LUT R0, R67, 0xffff0000, RZ, 0xc0, !PT ;  /* 0xffff000043007812 */ /* 0x000fe200078ec0ff */
[----:B------:R-:W-:Y:S01]  /*6900*/  FFMA R14, R49, R3, R14 ;  /* 0x00000003310e7223 */ /* 0x000fe2000000000e */
[----:B------:R-:W-:Y:S01]  /*6910*/  LOP3.LUT R3, R72, 0xffff0000, RZ, 0xc0, !PT ;  /* 0xffff000048037812 */ /* 0x000fe200078ec0ff */
[----:B------:R-:W-:Y:S01]  /*6920*/  FMUL R23, R46, R23 ;  /* 0x000000172e177220 */ /* 0x000fe20000400000 */
[----:B------:R-:W-:Y:S01]  /*6930*/  F2FP.BF16.F32.PACK_AB R55, R11, R6 ;  /* 0x000000060b37723e */ /* 0x000fe200000010ff */
[----:B------:R-:W-:Y:S01]  /*6940*/  FFMA R19, R49, R0, R19 ;  /* 0x0000000031137223 */ /* 0x000fe20000000013 */
[----:B------:R-:W-:Y:S01]  /*6950*/  SHF.L.U32 R0, R73, 0x10, RZ ;  /* 0x0000001049007819 */ /* 0x000fe200000006ff */
[----:B------:R-:W-:Y:S01]  /*6960*/  FFMA R16, R49, R2, R16 ;  /* 0x0000000231107223 */ /* 0x000fe20000000010 */
[----:B------:R-:W-:Y:S01]  /*6970*/  LOP3.LUT R2, R73, 0xffff0000, RZ, 0xc0, !PT ;  /* 0xffff000049027812 */ /* 0x000fe200078ec0ff */
[----:B------:R-:W-:Y:S01]  /*6980*/  FFMA R17, R49, R3, R17 ;  /* 0x0000000331117223 */ /* 0x000fe20000000011 */
[----:B------:R-:W-:Y:S01]  /*6990*/  SHF.L.U32 R3, R75, 0x10, RZ ;  /* 0x000000104b037819 */ /* 0x000fe200000006ff */
[----:B------:R-:W-:Y:S01]  /*69a0*/  FFMA R18, R49, R0, R18 ;  /* 0x0000000031127223 */ /* 0x000fe20000000012 */
[C---:B------:R-:W-:Y:S01]  /*69b0*/  SHF.L.U32 R0, R74.reuse, 0x10, RZ ;  /* 0x000000104a007819 */ /* 0x040fe200000006ff */
[----:B------:R1:W-:Y:S01]  /*69c0*/  STS.128 [R104], R52 ;  /* 0x0000003468007388 */ /* 0x0003e20000000c00 */
[----:B------:R-:W-:Y:S01]  /*69d0*/  F2FP.BF16.F32.PACK_AB R8, R9, R8 ;  /* 0x000000080908723e */ /* 0x000fe200000010ff */
[C---:B------:R-:W-:Y:S01]  /*69e0*/  FFMA R23, R49.reuse, R2, R23 ;  /* 0x0000000231177223 */ /* 0x040fe20000000017 */
[----:B------:R-:W-:Y:S01]  /*69f0*/  LOP3.LUT R2, R74, 0xffff0000, RZ, 0xc0, !PT ;  /* 0xffff00004a027812 */ /* 0x000fe200078ec0ff */
[----:B------:R-:W-:Y:S01]  /*6a00*/  FFMA R20, R49, R0, R20 ;  /* 0x0000000031147223 */ /* 0x000fe20000000014 */
[----:B------:R-:W-:Y:S01]  /*6a10*/  LOP3.LUT R0, R75, 0xffff0000, RZ, 0xc0, !PT ;  /* 0xffff00004b007812 */ /* 0x000fe200078ec0ff */
[----:B------:R-:W-:Y:S01]  /*6a20*/  FMUL R27, R46, R27 ;  /* 0x0000001b2e1b7220 */ /* 0x000fe20000400000 */
[----:B------:R-:W-:Y:S01]  /*6a30*/  F2FP.BF16.F32.PACK_AB R9, R15, R10 ;  /* 0x0000000a0f09723e */ /* 0x000fe200000010ff */
[C---:B------:R-:W-:Y:S01]  /*6a40*/  FFMA R21, R49.reuse, R2, R21 ;  /* 0x0000000231157223 */ /* 0x040fe20000000015 */
[C---:B------:R-:W-:Y:S01]  /*6a50*/  FFMA R22, R49.reuse, R3, R22 ;  /* 0x0000000331167223 */ /* 0x040fe20000000016 */
[----:B------:R-:W-:Y:S01]  /*6a60*/  FFMA R27, R49, R0, R27 ;  /* 0x00000000311b7223 */ /* 0x000fe2000000001b */
[----:B------:R-:W-:Y:S01]  /*6a70*/  SHF.L.U32 R2, R80, 0x10, RZ ;  /* 0x0000001050027819 */ /* 0x000fe200000006ff */
[----:B------:R-:W-:Y:S01]  /*6a80*/  FMUL R31, R46, R31 ;  /* 0x0000001f2e1f7220 */ /* 0x000fe20000400000 */
[----:B------:R-:W-:Y:S01]  /*6a90*/  LOP3.LUT R0, R80, 0xffff0000, RZ, 0xc0, !PT ;  /* 0xffff000050007812 */ /* 0x000fe200078ec0ff */
[----:B------:R-:W-:Y:S01]  /*6aa0*/  FMUL R35, R46, R35 ;  /* 0x000000232e237220 */ /* 0x000fe20000400000 */
[----:B------:R-:W-:Y:S01]  /*6ab0*/  SHF.L.U32 R3, R81, 0x10, RZ ;  /* 0x0000001051037819 */ /* 0x000fe200000006ff */
[----:B------:R-:W-:Y:S01]  /*6ac0*/  FFMA R24, R49, R2, R24 ;  /* 0x0000000231187223 */ /* 0x000fe20000000018 */
[----:B------:R-:W-:Y:S01]  /*6ad0*/  F2FP.BF16.F32.PACK_AB R10, R13, R12 ;  /* 0x0000000c0d0a723e */ /* 0x000fe200000010ff */
[----:B------:R-:W-:Y:S01]  /*6ae0*/  FFMA R25, R49, R0, R25 ;  /* 0x0000000031197223 */ /* 0x000fe20000000019 */
[----:B------:R-:W-:Y:S01]  /*6af0*/  F2FP.BF16.F32.PACK_AB R11, R19, R14 ;  /* 0x0000000e130b723e */ /* 0x000fe200000010ff */
[----:B------:R-:W-:Y:S01]  /*6b00*/  FFMA R26, R49, R3, R26 ;  /* 0x00000003311a7223 */ /* 0x000fe2000000001a */
[----:B------:R-:W-:Y:S02]  /*6b10*/  LOP3.LUT R0, R81, 0xffff0000, RZ, 0xc0, !PT ;  /* 0xffff000051007812 */ /* 0x000fe400078ec0ff */
[C---:B------:R-:W-:Y:S01]  /*6b20*/  SHF.L.U32 R2, R82.reuse, 0x10, RZ ;  /* 0x0000001052027819 */ /* 0x040fe200000006ff */
[----:B------:R1:W-:Y:S01]  /*6b30*/  STS.128 [R103+0x10], R8 ;  /* 0x0000100867007388 */ /* 0x0003e20000000c00 */
[----:B------:R-:W-:Y:S01]  /*6b40*/  LOP3.LUT R3, R82, 0xffff0000, RZ, 0xc0, !PT ;  /* 0xffff000052037812 */ /* 0x000fe200078ec0ff */
[----:B------:R-:W-:Y:S01]  /*6b50*/  FFMA R31, R49, R0, R31 ;  /* 0x00000000311f7223 */ /* 0x000fe2000000001f */
[----:B------:R-:W-:Y:S01]  /*6b60*/  SHF.L.U32 R4, R83, 0x10, RZ ;  /* 0x0000001053047819 */ /* 0x000fe200000006ff */
[----:B------:R-:W-:Y:S01]  /*6b70*/  FFMA R28, R49, R2, R28 ;  /* 0x00000002311c7223 */ /* 0x000fe2000000001c */
[----:B------:R-:W-:Y:S01]  /*6b80*/  F2FP.BF16.F32.PACK_AB R16, R17, R16 ;  /* 0x000000101110723e */ /* 0x000fe200000010ff */
[----:B------:R-:W-:Y:S01]  /*6b90*/  FFMA R29, R49, R3, R29 ;  /* 0x00000003311d7223 */ /* 0x000fe2000000001d */
[----:B------:R-:W-:Y:S01]  /*6ba0*/  LOP3.LUT R5, R83, 0xffff0000, RZ, 0xc0, !PT ;  /* 0xffff000053057812 */ /* 0x000fe200078ec0ff */
[----:B------:R-:W-:Y:S01]  /*6bb0*/  FFMA R30, R49, R4, R30 ;  /* 0x00000004311e7223 */ /* 0x000fe2000000001e */
[----:B------:R-:W-:Y:S02]  /*6bc0*/  F2FP.BF16.F32.PACK_AB R17, R23, R18 ;  /* 0x000000121711723e */ /* 0x000fe400000010ff */
[----:B------:R-:W-:Y:S01]  /*6bd0*/  F2FP.BF16.F32.PACK_AB R18, R21, R20 ;  /* 0x000000141512723e */ /* 0x000fe200000010ff */
[----:B------:R-:W-:Y:S01]  /*6be0*/  FFMA R35, R49, R5, R35 ;  /* 0x0000000531237223 */ /* 0x000fe20000000023 */
[----:B------:R-:W-:Y:S02]  /*6bf0*/  F2FP.BF16.F32.PACK_AB R19, R27, R22 ;  /* 0x000000161b13723e */ /* 0x000fe400000010ff */
[----:B------:R-:W-:Y:S02]  /*6c00*/  F2FP.BF16.F32.PACK_AB R24, R25, R24 ;  /* 0x000000181918723e */ /* 0x000fe400000010ff */
[----:B------:R-:W-:Y:S01]  /*6c10*/  F2FP.BF16.F32.PACK_AB R25, R31, R26 ;  /* 0x0000001a1f19723e */ /* 0x000fe200000010ff */
[----:B------:R1:W-:Y:S01]  /*6c20*/  STS.128 [R102+0x20], R16 ;  /* 0x0000201066007388 */ /* 0x0003e20000000c00 */
[----:B------:R-:W-:Y:S02]  /*6c30*/  F2FP.BF16.F32.PACK_AB R26, R29, R28 ;  /* 0x0000001c1d1a723e */ /* 0x000fe400000010ff */
[----:B------:R-:W-:Y:S05]  /*6c40*/  F2FP.BF16.F32.PACK_AB R27, R35, R30 ;  /* 0x0000001e231b723e */ /* 0x000fea00000010ff */
[----:B------:R1:W-:Y:S01]  /*6c50*/  STS.128 [R110+0x30], R24 ;  /* 0x000030186e007388 */ /* 0x0003e20000000c00 */
[----:B------:R-:W-:Y:S01]  /*6c60*/  @!PT LDS RZ, [RZ] ;  /* 0x00000000fffff984 */ /* 0x000fe20000000800 */
[----:B------:R-:W-:Y:S01]  /*6c70*/  @!PT LDS RZ, [RZ] ;  /* 0x00000000fffff984 */ /* 0x000fe20000000800 */
[----:B------:R-:W-:Y:S01]  /*6c80*/  @!PT LDS RZ, [RZ] ;  /* 0x00000000fffff984 */ /* 0x000fe20000000800 */
[----:B------:R-:W-:Y:S01]  /*6c90*/  @!PT LDS RZ, [RZ] ;  /* 0x00000000fffff984 */ /* 0x000fe20000000800 */
[----:B------:R2:W-:Y:S07]  /*6ca0*/  MEMBAR.ALL.CTA ;  /* 0x0000000000007992 */ /* 0x0005ee0000008000 */
[----:B--2---:R-:W2:Y:S02]  /*6cb0*/  FENCE.VIEW.ASYNC.S ;  /* 0x00000000000073c6 */ /* 0x004ea40000000000 */
[----:B--2---:R-:W-:Y:S06]  /*6cc0*/  BAR.SYNC.DEFER_BLOCKING 0x1, 0x80 ;  /* 0x0042000000007b1d */ /* 0x004fec0000010000 */
[----:B------:R-:W-:Y:S05]  /*6cd0*/  @P0 BRA `(.L_x_121) ;  /* 0x0000000000280947 */ /* 0x000fea0003800000 */
[----:B------:R-:W-:Y:S02]  /*6ce0*/  UIADD3 UR4, UPT, UPT, UR48, 0x200, URZ ;  /* 0x0000020030047890 */ /* 0x000fe4000fffe0ff */
[----:B------:R-:W-:Y:S01]  /*6cf0*/  UIADD3 UR6, UP0, UPT, UR52, 0x680, URZ ;  /* 0x0000068034067890 */ /* 0x000fe2000ff1e0ff */
[----:B------:R-:W-:Y:S03]  /*6d00*/  UMOV UR43, UR36 ;  /* 0x00000024002b7c82 */ /* 0x000fe60008000000 */
[----:B------:R-:W-:Y:S01]  /*6d10*/  MOV R97, UR4 ;  /* 0x0000000400617c02 */ /* 0x000fe20008000f00 */
[----:B------:R-:W-:Y:S03]  /*6d20*/  UIADD3.X UR7, UPT, UPT, URZ, UR53, URZ, UP0, !UPT ;  /* 0x00000035ff077290 */ /* 0x000fe600087fe4ff */
[----:B------:R-:W-:Y:S11]  /*6d30*/  R2UR UR40, R97 ;  /* 0x00000000612872ca */ /* 0x000ff600000e0000 */
[----:B------:R-:W-:Y:S02]  /*6d40*/  @!UPT UIADD3 URZ, UPT, UPT, URZ, URZ, URZ ;  /* 0x000000fffffff290 */ /* 0x000fe4000fffe0ff */
[----:B------:R2:W-:Y:S01]  /*6d50*/  UTMASTG.3D [UR40], [UR6] ;  /* 0x00000028060073b5 */ /* 0x0005e20008010000 */
[----:B------:R0:W-:Y:S01]  /*6d60*/  UTMACMDFLUSH ;  /* 0x00000000000079b7 */ /* 0x0001e20000000000 */
[----:B--2---:R-:W-:Y:S04]  /*6d70*/  DEPBAR.LE SB0, 0x1 ;  /* 0x000080400000791a */ /* 0x004fe80000000000 */
.L_x_121:
[----:B------:R-:W-:Y:S05]  /*6d80*/  BSYNC.RECONVERGENT B0 ;  /* 0x0000000000007941 */ /* 0x000fea0003800200 */
.L_x_120:
[----:B------:R-:W-:Y:S01]  /*6d90*/  BAR.SYNC.DEFER_BLOCKING 0x1, 0x80 ;  /* 0x0042000000007b1d */ /* 0x000fe20000010000 */
[----:B------:R-:W-:Y:S01]  /*6da0*/  ISETP.NE.AND P1, PT, R111, RZ, PT ;  /* 0x000000ff6f00720c */ /* 0x000fe20003f25270 */
[----:B------:R-:W-:Y:S01]  /*6db0*/  UIADD3 UR4, UPT, UPT, UR50, -0x1, URZ ;  /* 0xffffffff32047890 */ /* 0x000fe2000fffe0ff */
[----:B------:R-:W-:Y:S03]  /*6dc0*/  LEA R2, R60, UR48, 0x3 ;  /* 0x000000303c027c11 */ /* 0x000fe6000f8e18ff */
[----:B------:R-:W-:Y:S08]  /*6dd0*/  UISETP.GT.U32.AND UP0, UPT, UR4, -0x3, UPT ;  /* 0xfffffffd0400788c */ /* 0x000ff0000bf04070 */
[----:B------:R-:W-:Y:S01]  /*6de0*/  @P1 SHF.L.U32 R3, R101, 0x1f, RZ ;  /* 0x0000001f65031819 */ /* 0x000fe200000006ff */
[----:B------:R-:W-:Y:S06]  /*6df0*/  BRA.U UP0, `(.L_x_122) ;  /* 0x0000000100247547 */ /* 0x000fec000b800000 */
[----:B------:R-:W-:Y:S01]  /*6e00*/  IMAD.U32 R4, RZ, RZ, UR49 ;  /* 0x00000031ff047e24 */ /* 0x000fe2000f8e00ff */
[----:B------:R-:W-:Y:S01]  /*6e10*/  MOV R0, UR37 ;  /* 0x0000002500007c02 */ /* 0x000fe20008000f00 */
[----:B------:R-:W-:Y:S03]  /*6e20*/  UIADD3 UR49, UPT, UPT, UR49, 0x1, URZ ;  /* 0x0000000131317890 */ /* 0x000fe6000fffe0ff */
[----:B------:R-:W-:Y:S01]  /*6e30*/  @P1 LEA R4, R4, UR48, 0x3 ;  /* 0x0000003004041c11 */ /* 0x000fe2000f8e18ff */
[----:B------:R-:W-:Y:S04]  /*6e40*/  UISETP.NE.AND UP0, UPT, UR49, 0x3, UPT ;  /* 0x000000033100788c */ /* 0x000fe8000bf05270 */
[----:B------:R-:W-:Y:S01]  /*6e50*/  @P1 VIADD R4, R4, 0xa8 ;  /* 0x000000a804041836 */ /* 0x000fe20000000000 */
[----:B------:R-:W-:Y:S04]  /*6e60*/  USEL UR49, UR49, URZ, UP0 ;  /* 0x000000ff31317287 */ /* 0x000fe80008000000 */
[----:B------:R-:W-:Y:S04]  /*6e70*/  @P1 PRMT R0, R0, 0x654, R4 ;  /* 0x0000065400001816 */ /* 0x000fe80000000004 */
[----:B------:R2:W-:Y:S04]  /*6e80*/  @P1 SYNCS.ARRIVE.TRANS64.RED.A1T0 RZ, [R0+URZ], RZ ;  /* 0x000000ff00ff19a7 */ /* 0x0005e800081004ff */
.L_x_122:
[----:B------:R-:W4:Y:S01]  /*6e90*/  @P1 SYNCS.PHASECHK.TRANS64.TRYWAIT P0, [R2+URZ+0x90], R3 ;  /* 0x00009003020015a7 */ /* 0x000f2200080011ff */
[----:B------:R-:W-:Y:S01]  /*6ea0*/  BSSY B1, `(.L_x_123) ;  /* 0x0000016000017945 */ /* 0x000fe20003800000 */
[----:B----4-:R-:W-:Y:S03]  /*6eb0*/  @P1 SEL R61, RZ, 0x1, !P0 ;  /* 0x00000001ff3d1807 */ /* 0x010fe60004000000 */
[----:B------:R-:W-:Y:S05]  /*6ec0*/  @!P1 BRA `(.L_x_124) ;  /* 0x00000000004c9947 */ /* 0x000fea0003800000 */
[----:B------:R-:W-:Y:S01]  /*6ed0*/  ISETP.NE.AND P0, PT, R61, RZ, PT ;  /* 0x000000ff3d00720c */ /* 0x000fe20003f05270 */
[----:B------:R-:W-:Y:S01]  /*6ee0*/  BSSY B0, `(.L_x_125) ;  /* 0x000000b000007945 */ /* 0x000fe20003800000 */
[----:B------:R-:W-:Y:S11]  /*6ef0*/  ISETP.NE.AND P1, PT, R62, RZ, PT ;  /* 0x000000ff3e00720c */ /* 0x000ff60003f25270 */
[----:B------:R-:W-:Y:S02]  /*6f00*/  @!UPT UIADD3 URZ, UPT, UPT, URZ, URZ, URZ ;  /* 0x000000fffffff290 */ /* 0x000fe4000fffe0ff */
[C---:B------:R-:W-:Y:S01]  /*6f10*/  @P1 IMAD R6, R60.reuse, 0x2000, R104 ;  /* 0x000020003c061824 */ /* 0x040fe200078e0268 */
[C---:B------:R-:W-:Y:S01]  /*6f20*/  @P1 LEA R4, R60.reuse, R102, 0xd ;  /* 0x000000663c041211 */ /* 0x040fe200078e68ff */
[C---:B------:R-:W-:Y:S02]  /*6f30*/  @P1 IMAD R5, R60.reuse, 0x2000, R103 ;  /* 0x000020003c051824 */ /* 0x040fe400078e0267 */
[----:B------:R-:W-:Y:S01]  /*6f40*/  @P1 IMAD R3, R60, 0x2000, R110 ;  /* 0x000020003c031824 */ /* 0x000fe200078e026e */
[----:B------:R-:W-:Y:S06]  /*6f50*/  @P0 BRA `(.L_x_126) ;  /* 0x00000000000c0947 */ /* 0x000fec0003800000 */
[----:B--2---:R-:W-:Y:S04]  /*6f60*/  SHF.L.U32 R0, R101, 0x1f, RZ ;  /* 0x0000001f65007819 */ /* 0x004fe800000006ff */
[----:B------:R-:W2:Y:S02]  /*6f70*/  SYNCS.PHASECHK.TRANS64.TRYWAIT P0, [R2+URZ+0x90], R0 ;  /* 0x00009000020075a7 */ /* 0x000ea400080011ff */
[----:B--2---:R-:W-:Y:S05]  /*6f80*/  @!P0 BRA `(.L_x_127) ;  /* 0x0000002400f08947 */ /* 0x004fea0003800000 */
.L_x_126:
[----:B------:R-:W-:Y:S05]  /*6f90*/  BSYNC B0 ;  /* 0x0000000000007941 */ /* 0x000fea0003800000 */
.L_x_125:
[----:B------:R-:W-:Y:S02]  /*6fa0*/  ISETP.NE.AND P0, PT, R62, RZ, PT ;  /* 0x000000ff3e00720c */ /* 0x000fe40003f05270 */
[----:B------:R-:W-:Y:S11]  /*6fb0*/  IADD3 R60, PT, PT, R60, 0x1, RZ ;  /* 0x000000013c3c7810 */ /* 0x000ff60007ffe0ff */
[----:B------:R4:W1:Y:S04]  /*6fc0*/  @P0 LDS.128 R56, [R6] ;  /* 0x0000000006380984 */ /* 0x0008680000000c00 */
[----:B------:R4:W1:Y:S04]  /*6fd0*/  @P0 LDS.128 R64, [R5+0x10] ;  /* 0x0000100005400984 */ /* 0x0008680000000c00 */
[----:B------:R4:W1:Y:S04]  /*6fe0*/  @P0 LDS.128 R72, [R4+0x20] ;  /* 0x0000200004480984 */ /* 0x0008680000000c00 */
[----:B------:R4:W1:Y:S02]  /*6ff0*/  @P0 LDS.128 R80, [R3+0x30] ;  /* 0x0000300003500984 */ /* 0x0008640000000c00 */
.L_x_124:
[----:B------:R-:W-:Y:S05]  /*7000*/  BSYNC B1 ;  /* 0x0000000000017941 */ /* 0x000fea0003800000 */
.L_x_123:
[----:B--2---:R-:W-:Y:S05]  /*7010*/  VIADD R0, R47, 0x20 ;  /* 0x000000202f007836 */ /* 0x004fea0000000000 */
[----:B------:R-:W-:Y:S04]  /*7020*/  SHF.R.U32.HI R0, RZ, 0x15, R0 ;  /* 0x00000015ff007819 */ /* 0x000fe80000011600 */
[----:B------:R-:W-:Y:S11]  /*7030*/  LOP3.LUT P0, RZ, R0, 0x3, R96, 0x48, !PT ;  /* 0x0000000300ff7812 */ /* 0x000ff60007804860 */
[----:B------:R-:W-:Y:S02]  /*7040*/  @!UPT UIADD3 URZ, UPT, UPT, URZ, URZ, URZ ;  /* 0x000000fffffff290 */ /* 0x000fe4000fffe0ff */
[----:B------:R-:W-:Y:S05]  /*7050*/  @!P0 BRA `(.L_x_128) ;  /* 0x0000000000408947 */ /* 0x000fea0003800000 */
[----:B------:R-:W2:Y:S01]  /*7060*/  LDCU.64 UR8, c[0x4][0x70] ;  /* 0x01000e00ff0877ac */ /* 0x000ea20008000a00 */
[----:B----4-:R-:W-:Y:S01]  /*7070*/  MOV R3, 0x0 ;  /* 0x0000000000037802 */ /* 0x010fe20000000f00 */
[----:B------:R-:W-:Y:S02]  /*7080*/  HFMA2 R12, -RZ, RZ, 0, 5.9604644775390625e-08 ;  /* 0x00000001ff0c7431 */ /* 0x000fe400000001ff */
[----:B-1----:R-:W-:Y:S02]  /*7090*/  IMAD.MOV.U32 R8, RZ, RZ, 0x192 ;  /* 0x00000192ff087424 */ /* 0x002fe400078e00ff */
[----:B------:R-:W-:Y:S01]  /*70a0*/  IMAD.MOV.U32 R13, RZ, RZ, RZ ;  /* 0x000000ffff0d7224 */ /* 0x000fe200078e00ff */
[----:B------:R-:W1:Y:S01]  /*70b0*/  LDCU.64 UR6, c[0x4][0x78] ;  /* 0x01000f00ff0677ac */ /* 0x000e620008000a00 */
[----:B------:R-:W4:Y:S01]  /*70c0*/  LDC.64 R2, c[0x4][R3] ;  /* 0x0100000003027b82 */ /* 0x000f220000000a00 */
[----:B------:R-:W5:Y:S01]  /*70d0*/  LDCU.64 UR4, c[0x4][0x10] ;  /* 0x01000200ff0477ac */ /* 0x000f620008000a00 */
[----:B--2---:R-:W-:Y:S01]  /*70e0*/  MOV R5, UR9 ;  /* 0x0000000900057c02 */ /* 0x004fe20008000f00 */
[----:B------:R-:W-:Y:S01]  /*70f0*/  IMAD.U32 R4, RZ, RZ, UR8 ;  /* 0x00000008ff047e24 */ /* 0x000fe2000f8e00ff */
[----:B-1----:R-:W-:Y:S01]  /*7100*/  MOV R7, UR7 ;  /* 0x0000000700077c02 */ /* 0x002fe20008000f00 */
[----:B------:R-:W-:Y:S01]  /*7110*/  IMAD.U32 R6, RZ, RZ, UR6 ;  /* 0x00000006ff067e24 */ /* 0x000fe2000f8e00ff */
[----:B-----5:R-:W-:Y:S01]  /*7120*/  MOV R11, UR5 ;  /* 0x00000005000b7c02 */ /* 0x020fe20008000f00 */
[----:B------:R-:W-:Y:S02]  /*7130*/  IMAD.U32 R10, RZ, RZ, UR4 ;  /* 0x00000004ff0a7e24 */ /* 0x000fe4000f8e00ff */
[----:B------:R-:W-:Y:S07]  /*7140*/  LEPC R20, `(.L_x_128) ;  /* 0x000000001014794e */ /* 0x000fee0000000000 */
[----:B---34-:R-:W-:Y:S05]  /*7150*/  CALL.ABS.NOINC R2 ;  /* 0x0000000002007343 */ /* 0x018fea0003c00000 */
.L_x_128:
[C---:B-1----:R-:W-:Y:S01]  /*7160*/  SHF.L.U32 R50, R56.reuse, 0x10, RZ ;  /* 0x0000001038327819 */ /* 0x042fe200000006ff */
[----:B------:R-:W-:Y:S05]  /*7170*/  WARPSYNC.ALL ;  /* 0x0000000000007948 */ /* 0x000fea0003800000 */
[----:B------:R-:W-:Y:S01]  /*7180*/  R2UR UR4, R47 ;  /* 0x000000002f0472ca */ /* 0x000fe200000e0000 */
[----:B------:R-:W-:Y:S01]  /*7190*/  BSSY.RECONVERGENT B0, `(.L_x_129) ;  /* 0x0000087000007945 */ /* 0x000fe20003800200 */
[----:B------:R-:W-:Y:S02]  /*71a0*/  LOP3.LUT R51, R56, 0xffff0000, RZ, 0xc0, !PT ;  /* 0xffff000038337812 */ /* 0x000fe400078ec0ff */
[----:B------:R-:W-:Y:S02]  /*71b0*/  SHF.L.U32 R52, R57, 0x10, RZ ;  /* 0x0000001039347819 */ /* 0x000fe400000006ff */
[----:B------:R-:W-:Y:S07]  /*71c0*/  ISETP.NE.AND P0, PT, R106, RZ, PT ;  /* 0x000000ff6a00720c */ /* 0x000fee0003f05270 */
[----:B----4-:R-:W1:Y:S02]  /*71d0*/  LDTM.x32 R4, tmem[UR4+0x20] ;  /* 0x00002004000479ee */ /* 0x010e6400082c0000 */
[C---:B-1----:R-:W-:Y:S01]  /*71e0*/  FMUL R0, R46.reuse, R4 ;  /* 0x000000042e007220 */ /* 0x042fe20000400000 */
        /* <DEDUP_REMOVED lines=70> */
[----:B------:R1:W-:Y:S01]  /*7650*/  STS.128 [R104+0x2000], R52 ;  /* 0x0020003468007388 */ /* 0x0003e20000000c00 */
        /* <DEDUP_REMOVED lines=49> */
[----:B------:R-:W-:Y:S02]  /*7970*/  UIADD3 UR8, UP0, UPT, UR52, 0x680, URZ ;  /* 0x0000068034087890 */ /* 0x000fe4000ff1e0ff */
[----:B------:R-:W-:Y:S02]  /*7980*/  UIADD3 UR5, UPT, UPT, UR41, 0x20, URZ ;  /* 0x0000002029057890 */ /* 0x000fe4000fffe0ff */
[----:B------:R-:W-:Y:S02]  /*7990*/  UIADD3 UR4, UPT, UPT, UR48, 0x2200, URZ ;  /* 0x0000220030047890 */ /* 0x000fe4000fffe0ff */
[----:B------:R-:W-:Y:S01]  /*79a0*/  UIADD3.X UR9, UPT, UPT, URZ, UR53, URZ, UP0, !UPT ;  /* 0x00000035ff097290 */ /* 0x000fe200087fe4ff */
[----:B------:R-:W-:Y:S01]  /*79b0*/  UMOV UR6, UR42 ;  /* 0x0000002a00067c82 */ /* 0x000fe20008000000 */
[----:B------:R-:W-:Y:S07]  /*79c0*/  UMOV UR7, UR36 ;  /* 0x0000002400077c82 */ /* 0x000fee0008000000 */
[----:B------:R2:W-:Y:S01]  /*79d0*/  UTMASTG.3D [UR4], [UR8] ;  /* 0x00000004080073b5 */ /* 0x0005e20008010000 */
[----:B------:R0:W-:Y:S01]  /*79e0*/  UTMACMDFLUSH ;  /* 0x00000000000079b7 */ /* 0x0001e20000000000 */
[----:B--2---:R-:W-:Y:S04]  /*79f0*/  DEPBAR.LE SB0, 0x1 ;  /* 0x000080400000791a */ /* 0x004fe80000000000 */
.L_x_130:
[----:B------:R-:W-:Y:S05]  /*7a00*/  BSYNC.RECONVERGENT B0 ;  /* 0x0000000000007941 */ /* 0x000fea0003800200 */
.L_x_129:
[----:B------:R-:W-:Y:S01]  /*7a10*/  BAR.SYNC.DEFER_BLOCKING 0x1, 0x80 ;  /* 0x0042000000007b1d */ /* 0x000fe20000010000 */
[----:B------:R-:W-:Y:S01]  /*7a20*/  ISETP.NE.AND P1, PT, R111, RZ, PT ;  /* 0x000000ff6f00720c */ /* 0x000fe20003f25270 */
[----:B------:R-:W-:Y:S01]  /*7a30*/  UISETP.GT.U32.AND UP0, UPT, UR50, -0x3, UPT ;  /* 0xfffffffd3200788c */ /* 0x000fe2000bf04070 */
[----:B------:R-:W-:Y:S11]  /*7a40*/  LEA R4, R60, UR48, 0x3 ;  /* 0x000000303c047c11 */ /* 0x000ff6000f8e18ff */
        /* <DEDUP_REMOVED lines=11> */
.L_x_131:
        /* <DEDUP_REMOVED lines=9> */
[C---:B--2---:R-:W-:Y:S01]  /*7b90*/  @P1 LEA R0, R60.reuse, R102, 0xd ;  /* 0x000000663c001211 */ /* 0x044fe200078e68ff */
[C---:B------:R-:W-:Y:S02]  /*7ba0*/  @P1 IMAD R2, R60.reuse, 0x2000, R103 ;  /* 0x000020003c021824 */ /* 0x040fe400078e0267 */
[----:B------:R-:W-:Y:S01]  /*7bb0*/  @P1 IMAD R60, R60, 0x2000, R110 ;  /* 0x000020003c3c1824 */ /* 0x000fe200078e026e */
[----:B------:R-:W-:Y:S06]  /*7bc0*/  @P0 BRA `(.L_x_135) ;  /* 0x00000000000c0947 */ /* 0x000fec0003800000 */
[----:B------:R-:W-:Y:S04]  /*7bd0*/  SHF.L.U32 R5, R101, 0x1f, RZ ;  /* 0x0000001f65057819 */ /* 0x000fe800000006ff */
[----:B------:R-:W2:Y:S02]  /*7be0*/  SYNCS.PHASECHK.TRANS64.TRYWAIT P0, [R4+URZ+0x90], R5 ;  /* 0x00009005040075a7 */ /* 0x000ea400080011ff */
[----:B--2---:R-:W-:Y:S05]  /*7bf0*/  @!P0 BRA `(.L_x_136) ;  /* 0x0000001800e88947 */ /* 0x004fea0003800000 */
.L_x_135:
[----:B------:R-:W-:Y:S05]  /*7c00*/  BSYNC B0 ;  /* 0x0000000000007941 */ /* 0x000fea0003800000 */
.L_x_134:
[----:B------:R-:W-:Y:S11]  /*7c10*/  ISETP.NE.AND P0, PT, R62, RZ, PT ;  /* 0x000000ff3e00720c */ /* 0x000ff60003f05270 */
[----:B------:R-:W-:Y:S02]  /*7c20*/  @!UPT UIADD3 URZ, UPT, UPT, URZ, URZ, URZ ;  /* 0x000000fffffff290 */ /* 0x000fe4000fffe0ff */
[----:B------:R4:W1:Y:S04]  /*7c30*/  @P0 LDS.128 R56, [R3] ;  /* 0x0000000003380984 */ /* 0x0008680000000c00 */
[----:B------:R4:W1:Y:S04]  /*7c40*/  @P0 LDS.128 R64, [R2+0x10] ;  /* 0x0000100002400984 */ /* 0x0008680000000c00 */
[----:B------:R4:W1:Y:S04]  /*7c50*/  @P0 LDS.128 R72, [R0+0x20] ;  /* 0x0000200000480984 */ /* 0x0008680000000c00 */
[----:B------:R4:W1:Y:S02]  /*7c60*/  @P0 LDS.128 R80, [R60+0x30] ;  /* 0x000030003c500984 */ /* 0x0008640000000c00 */
.L_x_133:
[----:B------:R-:W-:Y:S05]  /*7c70*/  BSYNC B1 ;  /* 0x0000000000017941 */ /* 0x000fea0003800000 */
.L_x_132:
[----:B--2-4-:R-:W-:Y:S05]  /*7c80*/  VIADD R0, R47, 0x40 ;  /* 0x000000402f007836 */ /* 0x014fea0000000000 */
[----:B------:R-:W-:Y:S04]  /*7c90*/  SHF.R.U32.HI R0, RZ, 0x15, R0 ;  /* 0x00000015ff007819 */ /* 0x000fe80000011600 */
[----:B------:R-:W-:Y:S11]  /*7ca0*/  LOP3.LUT P0, RZ, R0, 0x3, R96, 0x48, !PT ;  /* 0x0000000300ff7812 */ /* 0x000ff60007804860 */
[----:B------:R-:W-:Y:S02]  /*7cb0*/  @!UPT UIADD3 URZ, UPT, UPT, URZ, URZ, URZ ;  /* 0x000000fffffff290 */ /* 0x000fe4000fffe0ff */
[----:B------:R-:W-:Y:S05]  /*7cc0*/  @!P0 BRA `(.L_x_137) ;  /* 0x0000000000408947 */ /* 0x000fea0003800000 */
[----:B------:R-:W2:Y:S01]  /*7cd0*/  LDCU.64 UR8, c[0x4][0x70] ;  /* 0x01000e00ff0877ac */ /* 0x000ea20008000a00 */
[----:B------:R-:W-:Y:S01]  /*7ce0*/  MOV R3, 0x0 ;  /* 0x0000000000037802 */ /* 0x000fe20000000f00 */
        /* <DEDUP_REMOVED lines=14> */
.L_x_137:
[----:B------:R-:W-:Y:S01]  /*7dd0*/  ISETP.NE.AND P0, PT, R106, RZ, PT ;  /* 0x000000ff6a00720c */ /* 0x000fe20003f05270 */
[----:B------:R-:W-:Y:S05]  /*7de0*/  WARPSYNC.ALL ;  /* 0x0000000000007948 */ /* 0x000fea0003800000 */
[----:B------:R-:W-:Y:S01]  /*7df0*/  R2UR UR4, R47 ;  /* 0x000000002f0472ca */ /* 0x000fe200000e0000 */
[----:B------:R-:W-:Y:S01]  /*7e00*/  BSSY.RECONVERGENT B0, `(.L_x_138) ;  /* 0x000008b000007945 */ /* 0x000fe20003800200 */
[C---:B-1----:R-:W-:Y:S02]  /*7e10*/  SHF.L.U32 R47, R56.reuse, 0x10, RZ ;  /* 0x00000010382f7819 */ /* 0x042fe400000006ff */
[----:B------:R-:W-:Y:S02]  /*7e20*/  LOP3.LUT R50, R56, 0xffff0000, RZ, 0xc0, !PT ;  /* 0xffff000038327812 */ /* 0x000fe400078ec0ff */
[C---:B------:R-:W-:Y:S02]  /*7e30*/  SHF.L.U32 R51, R57.reuse, 0x10, RZ ;  /* 0x0000001039337819 */ /* 0x040fe400000006ff */
[----:B------:R-:W-:Y:S02]  /*7e40*/  LOP3.LUT R52, R57, 0xffff0000, RZ, 0xc0, !PT ;  /* 0xffff000039347812 */ /* 0x000fe400078ec0ff */
[C---:B------:R-:W-:Y:S02]  /*7e50*/  SHF.L.U32 R53, R58.reuse, 0x10, RZ ;  /* 0x000000103a357819 */ /* 0x040fe400000006ff */
[----:B------:R-:W-:Y:S01]  /*7e60*/  LOP3.LUT R54, R58, 0xffff0000, RZ, 0xc0, !PT ;  /* 0xffff00003a367812 */ /* 0x000fe200078ec0ff */
[----:B------:R-:W1:Y:S01]  /*7e70*/  LDTM.x32 R4, tmem[UR4+0x40] ;  /* 0x00004004000479ee */ /* 0x000e6200082c0000 */
[C---:B------:R-:W-:Y:S01]  /*7e80*/  SHF.L.U32 R55, R59.reuse, 0x10, RZ ;  /* 0x000000103b377819 */ /* 0x040fe200000006ff */
[----:B------:R-:W-:Y:S01]  /*7e90*/  NOP ;  /* 0x0000000000007918 */ /* 0x000fe20000000000 */
[----:B------:R-:W-:Y:S02]  /*7ea0*/  LOP3.LUT R56, R59, 0xffff0000, RZ, 0xc0, !PT ;  /* 0xffff00003b387812 */ /* 0x000fe400078ec0ff */
[C---:B------:R-:W-:Y:S02]  /*7eb0*/  SHF.L.U32 R57, R64.reuse, 0x10, RZ ;  /* 0x0000001040397819 */ /* 0x040fe400000006ff */
[----:B------:R-:W-:Y:S02]  /*7ec0*/  LOP3.LUT R58, R64, 0xffff0000, RZ, 0xc0, !PT ;  /* 0xffff0000403a7812 */ /* 0x000fe400078ec0ff */
[C---:B------:R-:W-:Y:S02]  /*7ed0*/  SHF.L.U32 R59, R65.reuse, 0x10, RZ ;  /* 0x00000010413b7819 */ /* 0x040fe400000006ff */
[----:B------:R-:W-:Y:S02]  /*7ee0*/  LOP3.LUT R60, R65, 0xffff0000, RZ, 0xc0, !PT ;  /* 0xffff0000413c7812 */ /* 0x000fe400078ec0ff */
[C---:B------:R-:W-:Y:S02]  /*7ef0*/  SHF.L.U32 R61, R66.reuse, 0x10, RZ ;  /* 0x00000010423d7819 */ /* 0x040fe400000006ff */
[----:B------:R-:W-:Y:S02]  /*7f00*/  LOP3.LUT R62, R66, 0xffff0000, RZ, 0xc0, !PT ;  /* 0xffff0000423e7812 */ /* 0x000fe400078ec0ff */
[C---:B------:R-:W-:Y:S02]  /*7f10*/  SHF.L.U32 R63, R67.reuse, 0x10, RZ ;  /* 0x00000010433f7819 */ /* 0x040fe400000006ff */
[----:B------:R-:W-:Y:S02]  /*7f20*/  IADD3 R112, PT, PT, R112, 0x110, RZ ;  /* 0x0000011070707810 */ /* 0x000fe40007ffe0ff */
[----:B------:R-:W-:Y:S02]  /*7f30*/  LOP3.LUT R64, R67, 0xffff0000, RZ, 0xc0, !PT ;  /* 0xffff000043407812 */ /* 0x000fe400078ec0ff */
[----:B------:R-:W-:Y:S01]  /*7f40*/  SHF.L.U32 R65, R72, 0x10, RZ ;  /* 0x0000001048417819 */ /* 0x000fe200000006ff */
[----:B-1----:R-:W-:Y:S01]  /*7f50*/  FMUL R4, R46, R4 ;  /* 0x000000042e047220 */ /* 0x002fe20000400000 */
[----:B------:R-:W-:Y:S01]  /*7f60*/  LOP3.LUT R66, R72, 0xffff0000, RZ, 0xc0, !PT ;  /* 0xffff000048427812 */ /* 0x000fe200078ec0ff */
[----:B------:R-:W-:Y:S01]  /*7f70*/  FMUL R5, R46, R5 ;  /* 0x000000052e057220 */ /* 0x000fe20000400000 */
[----:B------:R-:W-:Y:S01]  /*7f80*/  LOP3.LUT R112, R112, 0xfefffff8, RZ, 0xc0, !PT ;  /* 0xfefffff870707812 */ /* 0x000fe200078ec0ff */
[C---:B------:R-:W-:Y:S01]  /*7f90*/  FFMA R4, R49.reuse, R47, R4 ;  /* 0x0000002f31047223 */ /* 0x040fe20000000004 */
[C---:B------:R-:W-:Y:S01]  /*7fa0*/  FMUL R6, R46.reuse, R6 ;  /* 0x000000062e067220 */ /* 0x040fe20000400000 */
[----:B------:R-:W-:Y:S01]  /*7fb0*/  FFMA R5, R49, R50, R5 ;  /* 0x0000003231057223 */ /* 0x000fe20000000005 */
[----:B------:R-:W-:Y:S01]  /*7fc0*/  SHF.L.U32 R67, R73, 0x10, RZ ;  /* 0x0000001049437819 */ /* 0x000fe200000006ff */
[----:B------:R1:W-:Y:S01]  /*7fd0*/  SYNCS.ARRIVE.TRANS64.RED.A1T0 RZ, [R112+URZ], RZ ;  /* 0x000000ff70ff79a7 */ /* 0x0003e200081004ff */
[----:B------:R-:W-:Y:S01]  /*7fe0*/  FFMA R6, R49, R51, R6 ;  /* 0x0000003331067223 */ /* 0x000fe20000000006 */
[C---:B------:R-:W-:Y:S01]  /*7ff0*/  FMUL R7, R46.reuse, R7 ;  /* 0x000000072e077220 */ /* 0x040fe20000400000 */
[----:B------:R-:W-:Y:S01]  /*8000*/  F2FP.BF16.F32.PACK_AB R4, R5, R4 ;  /* 0x000000040504723e */ /* 0x000fe200000010ff */
[C---:B------:R-:W-:Y:S01]  /*8010*/  FMUL R8, R46.reuse, R8 ;  /* 0x000000082e087220 */ /* 0x040fe20000400000 */
[----:B------:R-:W-:Y:S01]  /*8020*/  FMUL R9, R46, R9 ;  /* 0x000000092e097220 */ /* 0x000fe20000400000 */
[----:B------:R-:W-:Y:S01]  /*8030*/  LOP3.LUT R68, R73, 0xffff0000, RZ, 0xc0, !PT ;  /* 0xffff000049447812 */ /* 0x000fe200078ec0ff */
[C---:B------:R-:W-:Y:S01]  /*8040*/  FFMA R7, R49.reuse, R52, R7 ;  /* 0x0000003431077223 */ /* 0x040fe20000000007 */
[C---:B------:R-:W-:Y:S01]  /*8050*/  FFMA R8, R49.reuse, R53, R8 ;  /* 0x0000003531087223 */ /* 0x040fe20000000008 */
[----:B------:R-:W-:Y:S01]  /*8060*/  SHF.L.U32 R69, R74, 0x10, RZ ;  /* 0x000000104a457819 */ /* 0x000fe200000006ff */
[----:B------:R-:W-:Y:S01]  /*8070*/  FFMA R9, R49, R54, R9 ;  /* 0x0000003631097223 */ /* 0x000fe20000000009 */
[C---:B------:R-:W-:Y:S01]  /*8080*/  FMUL R10, R46.reuse, R10 ;  /* 0x0000000a2e0a7220 */ /* 0x040fe20000400000 */
[----:B------:R-:W-:Y:S01]  /*8090*/  F2FP.BF16.F32.PACK_AB R5, R7, R6 ;  /* 0x000000060705723e */ /* 0x000fe200000010ff */
[C---:B------:R-:W-:Y:S01]  /*80a0*/  FMUL R11, R46.reuse, R11 ;  /* 0x0000000b2e0b7220 */ /* 0x040fe20000400000 */
[----:B------:R-:W-:Y:S01]  /*80b0*/  FMUL R0, R46, R12 ;  /* 0x0000000c2e007220 */ /* 0x000fe20000400000 */
[----:B------:R-:W-:Y:S01]  /*80c0*/  F2FP.BF16.F32.PACK_AB R6, R9, R8 ;  /* 0x000000080906723e */ /* 0x000fe200000010ff */
[C---:B------:R-:W-:Y:S01]  /*80d0*/  FFMA R10, R49.reuse, R55, R10 ;  /* 0x00000037310a7223 */ /* 0x040fe2000000000a */
[C---:B------:R-:W-:Y:S01]  /*80e0*/  FFMA R11, R49.reuse, R56, R11 ;  /* 0x00000038310b7223 */ /* 0x040fe2000000000b */
[----:B------:R-:W-:Y:S01]  /*80f0*/  LOP3.LUT R70, R74, 0xffff0000, RZ, 0xc0, !PT ;  /* 0xffff00004a467812 */ /* 0x000fe200078ec0ff */
[----:B------:R-:W-:Y:S01]  /*8100*/  FFMA R0, R49, R57, R0 ;  /* 0x0000003931007223 */ /* 0x000fe20000000000 */
[C---:B------:R-:W-:Y:S01]  /*8110*/  FMUL R2, R46.reuse, R13 ;  /* 0x0000000d2e027220 */ /* 0x040fe20000400000 */
[----:B------:R-:W-:Y:S01]  /*8120*/  SHF.L.U32 R71, R75, 0x10, RZ ;  /* 0x000000104b477819 */ /* 0x000fe200000006ff */
[C---:B------:R-:W-:Y:S01]  /*8130*/  FMUL R3, R46.reuse, R14 ;  /* 0x0000000e2e037220 */ /* 0x040fe20000400000 */
[----:B------:R-:W-:Y:S01]  /*8140*/  F2FP.BF16.F32.PACK_AB R7, R11, R10 ;  /* 0x0000000a0b07723e */ /* 0x000fe200000010ff */
[----:B------:R-:W-:Y:S01]  /*8150*/  FFMA R2, R49, R58, R2 ;  /* 0x0000003a31027223 */ /* 0x000fe20000000002 */
[C---:B------:R-:W-:Y:S01]  /*8160*/  FMUL R15, R46.reuse, R15 ;  /* 0x0000000f2e0f7220 */ /* 0x040fe20000400000 */
[C---:B------:R-:W-:Y:S01]  /*8170*/  FMUL R12, R46.reuse, R16 ;  /* 0x000000102e0c7220 */ /* 0x040fe20000400000 */
[----:B------:R-:W-:Y:S01]  /*8180*/  FMUL R13, R46, R17 ;  /* 0x000000112e0d7220 */ /* 0x000fe20000400000 */
[----:B------:R1:W-:Y:S01]  /*8190*/  STS.128 [R104+0x4000], R4 ;  /* 0x0040000468007388 */ /* 0x0003e20000000c00 */
[----:B------:R-:W-:Y:S01]  /*81a0*/  LOP3.LUT R72, R75, 0xffff0000, RZ, 0xc0, !PT ;  /* 0xffff00004b487812 */ /* 0x000fe200078ec0ff */
[C---:B------:R-:W-:Y:S01]  /*81b0*/  FFMA R3, R49.reuse, R59, R3 ;  /* 0x0000003b31037223 */ /* 0x040fe20000000003 */
[----:B------:R-:W-:Y:S01]  /*81c0*/  SHF.L.U32 R73, R80, 0x10, RZ ;  /* 0x0000001050497819 */ /* 0x000fe200000006ff */
[C---:B------:R-:W-:Y:S01]  /*81d0*/  FFMA R15, R49.reuse, R60, R15 ;  /* 0x0000003c310f7223 */ /* 0x040fe2000000000f */
[----:B------:R-:W-:Y:S01]  /*81e0*/  F2FP.BF16.F32.PACK_AB R8, R2, R0 ;  /* 0x000000000208723e */ /* 0x000fe200000010ff */
[C---:B------:R-:W-:Y:S01]  /*81f0*/  FFMA R12, R49.reuse, R61, R12 ;  /* 0x0000003d310c7223 */ /* 0x040fe2000000000c */
[C---:B------:R-:W-:Y:S01]  /*8200*/  FFMA R13, R49.reuse, R62, R13 ;  /* 0x0000003e310d7223 */ /* 0x040fe2000000000d */
[C---:B------:R-:W-:Y:S01]  /*8210*/  FMUL R14, R46.reuse, R18 ;  /* 0x000000122e0e7220 */ /* 0x040fe20000400000 */
[C---:B------:R-:W-:Y:S01]  /*8220*/  FMUL R19, R46.reuse, R19 ;  /* 0x000000132e137220 */ /* 0x040fe20000400000 */
[C---:B------:R-:W-:Y:S01]  /*8230*/  FMUL R16, R46.reuse, R20 ;  /* 0x000000142e107220 */ /* 0x040fe20000400000 */
[C---:B------:R-:W-:Y:S01]  /*8240*/  FMUL R17, R46.reuse, R21 ;  /* 0x000000152e117220 */ /* 0x040fe20000400000 */
[C---:B------:R-:W-:Y:S01]  /*8250*/  FFMA R14, R49.reuse, R63, R14 ;  /* 0x0000003f310e7223 */ /* 0x040fe2000000000e */
        /* <DEDUP_REMOVED lines=9> */
[----:B------:R-:W-:Y:S01]  /*82f0*/  FFMA R23, R49, R68, R23 ;  /* 0x0000004431177223 */ /* 0x000fe20000000017 */
[C---:B------:R-:W-:Y:S01]  /*8300*/  FMUL R27, R46.reuse, R27 ;  /* 0x0000001b2e1b7220 */ /* 0x040fe20000400000 */
[----:B------:R-:W-:Y:S01]  /*8310*/  F2FP.BF16.F32.PACK_AB R9, R15, R3 ;  /* 0x000000030f09723e */ /* 0x000fe200000010ff */
[----:B------:R-:W-:Y:S01]  /*8320*/  FFMA R20, R49, R69, R20 ;  /* 0x0000004531147223 */ /* 0x000fe20000000014 */
[----:B------:R-:W-:Y:S01]  /*8330*/  F2FP.BF16.F32.PACK_AB R10, R13, R12 ;  /* 0x0000000c0d0a723e */ /* 0x000fe200000010ff */
[----:B------:R-:W-:Y:S01]  /*8340*/  FMUL R24, R46, R28 ;  /* 0x0000001c2e187220 */ /* 0x000fe20000400000 */
[----:B------:R-:W-:Y:S01]  /*8350*/  F2FP.BF16.F32.PACK_AB R11, R19, R14 ;  /* 0x0000000e130b723e */ /* 0x000fe200000010ff */
[----:B------:R-:W-:Y:S01]  /*8360*/  FFMA R21, R49, R70, R21 ;  /* 0x0000004631157223 */ /* 0x000fe20000000015 */
[----:B------:R-:W-:Y:S01]  /*8370*/  LOP3.LUT R74, R80, 0xffff0000, RZ, 0xc0, !PT ;  /* 0xffff0000504a7812 */ /* 0x000fe200078ec0ff */
[C---:B------:R-:W-:Y:S01]  /*8380*/  FMUL R25, R46.reuse, R29 ;  /* 0x0000001d2e197220 */ /* 0x040fe20000400000 */
[----:B------:R-:W-:Y:S01]  /*8390*/  SHF.L.U32 R75, R81, 0x10, RZ ;  /* 0x00000010514b7819 */ /* 0x000fe200000006ff */
[----:B------:R1:W-:Y:S01]  /*83a0*/  STS.128 [R103+0x4010], R8 ;  /* 0x0040100867007388 */ /* 0x0003e20000000c00 */
[----:B------:R-:W-:Y:S01]  /*83b0*/  FFMA R22, R49, R71, R22 ;  /* 0x0000004731167223 */ /* 0x000fe20000000016 */
[----:B------:R-:W-:Y:S01]  /*83c0*/  LOP3.LUT R76, R81, 0xffff0000, RZ, 0xc0, !PT ;  /* 0xffff0000514c7812 */ /* 0x000fe200078ec0ff */
[----:B------:R-:W-:Y:S01]  /*83d0*/  FMUL R26, R46, R30 ;  /* 0x0000001e2e1a7220 */ /* 0x000fe20000400000 */
[C---:B------:R-:W-:Y:S01]  /*83e0*/  FFMA R27, R49.reuse, R72, R27 ;  /* 0x00000048311b7223 */ /* 0x040fe2000000001b */
[----:B------:R-:W-:Y:S01]  /*83f0*/  SHF.L.U32 R77, R82, 0x10, RZ ;  /* 0x00000010524d7819 */ /* 0x000fe200000006ff */
[----:B------:R-:W-:Y:S01]  /*8400*/  FMUL R31, R46, R31 ;  /* 0x0000001f2e1f7220 */ /* 0x000fe20000400000 */
[C---:B------:R-:W-:Y:S01]  /*8410*/  FFMA R24, R49.reuse, R73, R24 ;  /* 0x0000004931187223 */ /* 0x040fe20000000018 */
[----:B------:R-:W-:Y:S01]  /*8420*/  LOP3.LUT R78, R82, 0xffff0000, RZ, 0xc0, !PT ;  /* 0xffff0000524e7812 */ /* 0x000fe200078ec0ff */
[C---:B------:R-:W-:Y:S01]  /*8430*/  FMUL R28, R46.reuse, R32 ;  /* 0x000000202e1c7220 */ /* 0x040fe20000400000 */
[----:B------:R-:W-:Y:S01]  /*8440*/  FFMA R25, R49, R74, R25 ;  /* 0x0000004a31197223 */ /* 0x000fe20000000019 */
[----:B------:R-:W-:Y:S01]  /*8450*/  SHF.L.U32 R79, R83, 0x10, RZ ;  /* 0x00000010534f7819 */ /* 0x000fe200000006ff */
[C---:B------:R-:W-:Y:S01]  /*8460*/  FMUL R29, R46.reuse, R33 ;  /* 0x000000212e1d7220 */ /* 0x040fe20000400000 */
[----:B------:R-:W-:Y:S01]  /*8470*/  F2FP.BF16.F32.PACK_AB R16, R17, R16 ;  /* 0x000000101110723e */ /* 0x000fe200000010ff */
[----:B------:R-:W-:Y:S01]  /*8480*/  FFMA R26, R49, R75, R26 ;  /* 0x0000004b311a7223 */ /* 0x000fe2000000001a */
[----:B------:R-:W-:Y:S01]  /*8490*/  LOP3.LUT R80, R83, 0xffff0000, RZ, 0xc0, !PT ;  /* 0xffff000053507812 */ /* 0x000fe200078ec0ff */
[C---:B------:R-:W-:Y:S01]  /*84a0*/  FMUL R30, R46.reuse, R34 ;  /* 0x000000222e1e7220 */ /* 0x040fe20000400000 */
[----:B------:R-:W-:Y:S01]  /*84b0*/  F2FP.BF16.F32.PACK_AB R17, R23, R18 ;  /* 0x000000121711723e */ /* 0x000fe200000010ff */
[----:B------:R-:W-:Y:S01]  /*84c0*/  FFMA R31, R49, R76, R31 ;  /* 0x0000004c311f7223 */ /* 0x000fe2000000001f */
[----:B------:R-:W-:Y:S01]  /*84d0*/  FMUL R35, R46, R35 ;  /* 0x000000232e237220 */ /* 0x000fe20000400000 */
[----:B------:R-:W-:Y:S01]  /*84e0*/  F2FP.BF16.F32.PACK_AB R18, R21, R20 ;  /* 0x000000141512723e */ /* 0x000fe200000010ff */
[----:B------:R-:W-:Y:S01]  /*84f0*/  FFMA R28, R49, R77, R28 ;  /* 0x0000004d311c7223 */ /* 0x000fe2000000001c */
[----:B------:R-:W-:Y:S01]  /*8500*/  F2FP.BF16.F32.PACK_AB R19, R27, R22 ;  /* 0x000000161b13723e */ /* 0x000fe200000010ff */
[C---:B------:R-:W-:Y:S01]  /*8510*/  FFMA R29, R49.reuse, R78, R29 ;  /* 0x0000004e311d7223 */ /* 0x040fe2000000001d */
[C---:B------:R-:W-:Y:S01]  /*8520*/  FFMA R30, R49.reuse, R79, R30 ;  /* 0x0000004f311e7223 */ /* 0x040fe2000000001e */
[----:B------:R-:W-:Y:S01]  /*8530*/  FFMA R35, R49, R80, R35 ;  /* 0x0000005031237223 */ /* 0x000fe20000000023 */
[----:B------:R-:W-:Y:S01]  /*8540*/  F2FP.BF16.F32.PACK_AB R24, R25, R24 ;  /* 0x000000181918723e */ /* 0x000fe200000010ff */
[----:B------:R1:W-:Y:S01]  /*8550*/  STS.128 [R102+0x4020], R16 ;  /* 0x0040201066007388 */ /* 0x0003e20000000c00 */
[----:B------:R-:W-:Y:S02]  /*8560*/  F2FP.BF16.F32.PACK_AB R25, R31, R26 ;  /* 0x0000001a1f19723e */ /* 0x000fe400000010ff */
        /* <DEDUP_REMOVED lines=20> */
.L_x_139:
[----:B------:R-:W-:Y:S05]  /*86b0*/  BSYNC.RECONVERGENT B0 ;  /* 0x0000000000007941 */ /* 0x000fea0003800200 */
.L_x_138:
[----:B------:R-:W-:Y:S01]  /*86c0*/  BAR.SYNC.DEFER_BLOCKING 0x1, 0x80 ;  /* 0x0042000000007b1d */ /* 0x000fe20000010000 */
[----:B------:R-:W-:Y:S01]  /*86d0*/  UIADD3 UR4, UPT, UPT, UR50, 0x1, URZ ;  /* 0x0000000132047890 */ /* 0x000fe2000fffe0ff */
[----:B------:R-:W-:Y:S03]  /*86e0*/  IADD3 R48, PT, PT, R48, 0x1, RZ ;  /* 0x0000000130307810 */ /* 0x000fe60007ffe0ff */
[----:B------:R-:W-:Y:S09]  /*86f0*/  UISETP.GT.U32.AND UP0, UPT, UR4, -0x3, UPT ;  /* 0xfffffffd0400788c */ /* 0x000ff2000bf04070 */
[----:B------:R-:W-:Y:S05]  /*8700*/  BRA.U UP0, `(.L_x_140) ;  /* 0x0000000100287547 */ /* 0x000fea000b800000 */
[----:B------:R-:W-:Y:S01]  /*8710*/  ISETP.NE.AND P0, PT, R111, RZ, PT ;  /* 0x000000ff6f00720c */ /* 0x000fe20003f05270 */
[----:B------:R-:W-:Y:S01]  /*8720*/  IMAD.U32 R2, RZ, RZ, UR49 ;  /* 0x00000031ff027e24 */ /* 0x000fe2000f8e00ff */
[----:B------:R-:W-:Y:S01]  /*8730*/  UIADD3 UR49, UPT, UPT, UR49, 0x1, URZ ;  /* 0x0000000131317890 */ /* 0x000fe2000fffe0ff */
[----:B------:R-:W-:Y:S03]  /*8740*/  IMAD.U32 R0, RZ, RZ, UR37 ;  /* 0x00000025ff007e24 */ /* 0x000fe6000f8e00ff */
[----:B------:R-:W-:Y:S04]  /*8750*/  UISETP.NE.AND UP0, UPT, UR49, 0x3, UPT ;  /* 0x000000033100788c */ /* 0x000fe8000bf05270 */
[----:B------:R-:W-:Y:S03]  /*8760*/  USEL UR49, UR49, URZ, UP0 ;  /* 0x000000ff31317287 */ /* 0x000fe60008000000 */
[----:B------:R-:W-:Y:S05]  /*8770*/  @P0 LEA R2, R2, UR48, 0x3 ;  /* 0x0000003002020c11 */ /* 0x000fea000f8e18ff */
[----:B------:R-:W-:Y:S05]  /*8780*/  @P0 VIADD R2, R2, 0xa8 ;  /* 0x000000a802020836 */ /* 0x000fea0000000000 */
[----:B------:R-:W-:Y:S04]  /*8790*/  @P0 PRMT R0, R0, 0x654, R2 ;  /* 0x0000065400000816 */ /* 0x000fe80000000002 */
[----:B------:R2:W-:Y:S03]  /*87a0*/  @P0 SYNCS.ARRIVE.TRANS64.RED.A1T0 RZ, [R0+URZ], RZ ;  /* 0x000000ff00ff09a7 */ /* 0x0005e600081004ff */
.L_x_140:
[----:B------:R-:W-:Y:S01]  /*87b0*/  ISETP.NE.AND P2, PT, R107, RZ, PT ;  /* 0x000000ff6b00720c */ /* 0x000fe20003f45270 */
[----:B------:R-:W-:Y:S01]  /*87c0*/  UIADD3 UR50, UPT, UPT, UR50, 0x3, URZ ;  /* 0x0000000332327890 */ /* 0x000fe2000fffe0ff */
[----:B------:R-:W-:Y:S01]  /*87d0*/  ISETP.NE.AND P0, PT, R109, 0x2, PT ;  /* 0x000000026d00780c */ /* 0x000fe20003f05270 */
[----:B------:R-:W-:Y:S01]  /*87e0*/  IMAD.IADD R15, R44, 0x1, R90 ;  /* 0x000000012c0f7824 */ /* 0x000fe200078e025a */
[----:B------:R-:W-:Y:S01]  /*87f0*/  ISETP.NE.AND P1, PT, R48, 0x4, PT ;  /* 0x000000043000780c */ /* 0x000fe20003f25270 */
[----:B------:R-:W-:Y:S01]  /*8800*/  IMAD.IADD R14, R45, 0x1, R91 ;  /* 0x000000012d0e7824 */ /* 0x000fe200078e025b */
[----:B------:R-:W-:Y:S02]  /*8810*/  SEL R2, RZ, 0x1, P0 ;  /* 0x00000001ff027807 */ /* 0x000fe40000000000 */
[----:B--2---:R-:W-:Y:S02]  /*8820*/  SEL R0, RZ, 0x1, P1 ;  /* 0x00000001ff007807 */ /* 0x004fe40000800000 */
[----:B------:R-:W-:Y:S02]  /*8830*/  LOP3.LUT R99, R99, R2, RZ, 0x3c, !PT ;  /* 0x0000000263637212 */ /* 0x000fe400078e3cff */
[----:B------:R-:W-:Y:S02]  /*8840*/  LOP3.LUT R100, R100, R0, RZ, 0x3c, !PT ;  /* 0x0000000064647212 */ /* 0x000fe400078e3cff */
[----:B------:R-:W-:Y:S02]  /*8850*/  @P2 R2UR UR36, R98 ;  /* 0x00000000622422ca */ /* 0x000fe400000e0000 */
[----:B------:R-:W-:Y:S02]  /*8860*/  SEL R109, R109, RZ, P0 ;  /* 0x000000ff6d6d7207 */ /* 0x000fe40000000000 */
[----:B------:R-:W-:Y:S01]  /*8870*/  SEL R48, R48, RZ, P1 ;  /* 0x000000ff30307207 */ /* 0x000fe20000800000 */
[----:B------:R-:W-:Y:S10]  /*8880*/  @P2 BRA `(.L_x_141) ;  /* 0xffffffcc00582947 */ /* 0x000ff4000383ffff */
[----:B------:R-:W-:-:S09]  /*8890*/  UISETP.NE.AND UP0, UPT, UR51, URZ, UPT ;  /* 0x000000ff3300728c */ /* 0x000fd2000bf05270 */
[----:B------:R-:W-:Y:S05]  /*88a0*/  BRA.U !UP0, `(.L_x_142) ;  /* 0x0000000108487547 */ /* 0x000fea000b800000 */
[----:B------:R-:W2:Y:S02]  /*88b0*/  LDCU.64 UR4, c[0x0][0x890] ;  /* 0x00011200ff0477ac */ /* 0x000ea40008000a00 */
[----:B--2---:R-:W-:-:S04]  /*88c0*/  UISETP.NE.U32.AND UP0, UPT, UR4, URZ, UPT ;  /* 0x000000ff0400728c */ /* 0x004fc8000bf05070 */
[----:B------:R-:W-:-:S09]  /*88d0*/  UISETP.NE.AND.EX UP0, UPT, UR5, URZ, UPT, UP0 ;  /* 0x000000ff0500728c */ /* 0x000fd2000bf05300 */
[----:B------:R-:W-:Y:S05]  /*88e0*/  BRA.U UP0, `(.L_x_143) ;  /* 0x00000001000c7547 */ /* 0x000fea000b800000 */
[----:B------:R-:W-:-:S13]  /*88f0*/  FSETP.NEU.AND P0, PT, R49, RZ, PT ;  /* 0x000000ff3100720b */ /* 0x000fda0003f0d000 */
[----:B------:R-:W-:Y:S05]  /*8900*/  @!P0 EXIT ;  /* 0x000000000000894d */ /* 0x000fea0003800000 */
[----:B------:R-:W-:Y:S05]  /*8910*/  BRA `(.L_x_142) ;  /* 0x00000000002c7947 */ /* 0x000fea0003800000 */
.L_x_143:
[----:B------:R-:W-:Y:S01]  /*8920*/  ISETP.NE.AND P0, PT, R108, RZ, PT ;  /* 0x000000ff6c00720c */ /* 0x000fe20003f05270 */
[----:B------:R-:W-:-:S12]  /*8930*/  BSSY.RECONVERGENT B0, `(.L_x_142) ;  /* 0x0000009000007945 */ /* 0x000fd80003800200 */
[----:B------:R-:W-:Y:S05]  /*8940*/  @P0 BRA `(.L_x_144) ;  /* 0x0000000000140947 */ /* 0x000fea0003800000 */
[----:B------:R-:W2:Y:S02]  /*8950*/  LDCU.64 UR4, c[0x0][0x888] ;  /* 0x00011100ff0477ac */ /* 0x000ea40008000a00 */
[----:B--2---:R-:W-:-:S04]  /*8960*/  ISETP.NE.U32.AND P0, PT, RZ, UR4, PT ;  /* 0x00000004ff007c0c */ /* 0x004fc8000bf05070 */
[----:B------:R-:W-:-:S13]  /*8970*/  ISETP.NE.AND.EX P0, PT, RZ, UR5, PT, P0 ;  /* 0x00000005ff007c0c */ /* 0x000fda000bf05300 */
[----:B------:R-:W-:Y:S05]  /*8980*/  @!P0 EXIT ;  /* 0x000000000000894d */ /* 0x000fea0003800000 */
[----:B------:R-:W-:Y:S05]  /*8990*/  BRA `(.L_x_145) ;  /* 0x0000000000087947 */ /* 0x000fea0003800000 */
.L_x_144:
[----:B------:R-:W-:-:S13]  /*89a0*/  FSETP.NEU.AND P0, PT, R49, RZ, PT ;  /* 0x000000ff3100720b */ /* 0x000fda0003f0d000 */
[----:B------:R-:W-:Y:S05]  /*89b0*/  @!P0 EXIT ;  /* 0x000000000000894d */ /* 0x000fea0003800000 */
.L_x_145:
[----:B------:R-:W-:Y:S05]  /*89c0*/  BSYNC.RECONVERGENT B0 ;  /* 0x0000000000007941 */ /* 0x000fea0003800200 */
.L_x_142:
[----:B------:R-:W-:Y:S01]  /*89d0*/  ULEA UR4, UR49, UR48, 0x3 ;  /* 0x0000003031047291 */ /* 0x000fe2000f8e18ff */
[----:B------:R-:W-:-:S04]  /*89e0*/  DEPBAR.LE SB0, 0x0 ;  /* 0x000080000000791a */ /* 0x000fc80000000000 */
[----:B------:R-:W-:-:S04]  /*89f0*/  UIADD3 UR4, UPT, UPT, UR4, 0xa8, URZ ;  /* 0x000000a804047890 */ /* 0x000fc8000fffe0ff */
[----:B------:R-:W-:-:S09]  /*8a00*/  UPRMT UR4, UR37, 0x654, UR4 ;  /* 0x0000065425047896 */ /* 0x000fd20008000004 */
[----:B------:R-:W-:Y:S01]  /*8a10*/  SYNCS.ARRIVE.TRANS64.RED.A1T0 RZ, [UR4], RZ ;  /* 0x000000ffffff79a7 */ /* 0x000fe20008100404 */
[----:B------:R-:W-:Y:S05]  /*8a20*/  EXIT ;  /* 0x000000000000794d */ /* 0x000fea0003800000 */
.L_x_25:
[----:B--2---:R2:W4:Y:S02]  /*8a30*/  SYNCS.PHASECHK.TRANS64.TRYWAIT P0, [R2+URZ+0x140], R3 ;  /* 0x00014003020075a7 */ /* 0x00452400080011ff */
[----:B----4-:R-:W-:Y:S05]  /*8a40*/  @!P0 NANOSLEEP.SYNCS 0x989680 ;  /* 0x009896800000895d */ /* 0x010fea0003900000 */
[----:B------:R-:W4:Y:S02]  /*8a50*/  @!P0 SYNCS.PHASECHK.TRANS64 P0, [R2+URZ+0x140], R3 ;  /* 0x00014003020085a7 */ /* 0x000f2400080010ff */
[----:B----4-:R-:W-:Y:S05]  /*8a60*/  @!P0 BRA `(.L_x_25) ;  /* 0xfffffffc00f08947 */ /* 0x010fea000383ffff */
[----:B------:R-:W-:Y:S05]  /*8a70*/  BRA `(.L_x_146) ;  /* 0xffffff8c008c7947 */ /* 0x000fea000383ffff */
.L_x_28:
[----:B------:R-:W-:Y:S07]  /*8a80*/  MOV R2, UR33 ;  /* 0x0000002100027c02 */ /* 0x000fee0008000f00 */
.L_x_147:
[----:B-1----:R1:W2:Y:S02]  /*8a90*/  SYNCS.PHASECHK.TRANS64.TRYWAIT P0, [R2+URZ+0x48], R4 ;  /* 0x00004804020075a7 */ /* 0x0022a400080011ff */
[----:B--2---:R-:W-:Y:S05]  /*8aa0*/  @!P0 NANOSLEEP.SYNCS 0x989680 ;  /* 0x009896800000895d */ /* 0x004fea0003900000 */
[----:B------:R-:W2:Y:S02]  /*8ab0*/  @!P0 SYNCS.PHASECHK.TRANS64 P0, [R2+URZ+0x48], R4 ;  /* 0x00004804020085a7 */ /* 0x000ea400080010ff */
[----:B--2---:R-:W-:Y:S05]  /*8ac0*/  @!P0 BRA `(.L_x_147) ;  /* 0xfffffffc00f08947 */ /* 0x004fea000383ffff */
[----:B------:R-:W-:Y:S05]  /*8ad0*/  BRA `(.L_x_27) ;  /* 0xffffff8c00f47947 */ /* 0x000fea000383ffff */
.L_x_35:
[----:B-1----:R-:W-:Y:S07]  /*8ae0*/  MOV R2, UR17 ;  /* 0x0000001100027c02 */ /* 0x002fee0008000f00 */
.L_x_148:
[----:B-1----:R1:W2:Y:S02]  /*8af0*/  SYNCS.PHASECHK.TRANS64.TRYWAIT P0, [R2+URZ+0x48], R4 ;  /* 0x00004804020075a7 */ /* 0x0022a400080011ff */
[----:B--2---:R-:W-:Y:S05]  /*8b00*/  @!P0 NANOSLEEP.SYNCS 0x989680 ;  /* 0x009896800000895d */ /* 0x004fea0003900000 */
[----:B------:R-:W2:Y:S02]  /*8b10*/  @!P0 SYNCS.PHASECHK.TRANS64 P0, [R2+URZ+0x48], R4 ;  /* 0x00004804020085a7 */ /* 0x000ea400080010ff */
[----:B--2---:R-:W-:Y:S05]  /*8b20*/  @!P0 BRA `(.L_x_148) ;  /* 0xfffffffc00f08947 */ /* 0x004fea000383ffff */
[----:B------:R-:W-:Y:S05]  /*8b30*/  BRA `(.L_x_34) ;  /* 0xffffff9000b07947 */ /* 0x000fea000383ffff */
.L_x_40:
[----:B-1----:R1:W2:Y:S02]  /*8b40*/  SYNCS.PHASECHK.TRANS64.TRYWAIT P0, [R2+URZ+0xd0], R3 ;  /* 0x0000d003020075a7 */ /* 0x0022a400080011ff */
[----:B--2---:R-:W-:Y:S05]  /*8b50*/  @!P0 NANOSLEEP.SYNCS 0x989680 ;  /* 0x009896800000895d */ /* 0x004fea0003900000 */
[----:B------:R-:W2:Y:S02]  /*8b60*/  @!P0 SYNCS.PHASECHK.TRANS64 P0, [R2+URZ+0xd0], R3 ;  /* 0x0000d003020085a7 */ /* 0x000ea400080010ff */
[----:B--2---:R-:W-:Y:S05]  /*8b70*/  @!P0 BRA `(.L_x_40) ;  /* 0xfffffffc00f08947 */ /* 0x004fea000383ffff */
[----:B------:R-:W-:Y:S05]  /*8b80*/  BRA `(.L_x_149) ;  /* 0xffffff9400547947 */ /* 0x000fea000383ffff */
.L_x_44:
[----:B---3--:R-:W-:-:S07]  /*8b90*/  MOV R0, UR5 ;  /* 0x0000000500007c02 */ /* 0x008fce0008000f00 */
.L_x_150:
[----:B-1----:R1:W2:Y:S02]  /*8ba0*/  SYNCS.PHASECHK.TRANS64.TRYWAIT P0, [R0+URZ], R2 ;  /* 0x00000002000075a7 */ /* 0x0022a400080011ff */
[----:B--2---:R-:W-:Y:S05]  /*8bb0*/  @!P0 NANOSLEEP.SYNCS 0x989680 ;  /* 0x009896800000895d */ /* 0x004fea0003900000 */
[----:B------:R-:W2:Y:S02]  /*8bc0*/  @!P0 SYNCS.PHASECHK.TRANS64 P0, [R0+URZ], R2 ;  /* 0x00000002000085a7 */ /* 0x000ea400080010ff */
[----:B--2---:R-:W-:Y:S05]  /*8bd0*/  @!P0 BRA `(.L_x_150) ;  /* 0xfffffffc00f08947 */ /* 0x004fea000383ffff */
[----:B------:R-:W-:Y:S05]  /*8be0*/  BRA `(.L_x_151) ;  /* 0xffffff9800c47947 */ /* 0x000fea000383ffff */
.L_x_45:
[----:B---3--:R-:W-:-:S07]  /*8bf0*/  MOV R0, UR5 ;  /* 0x0000000500007c02 */ /* 0x008fce0008000f00 */
.L_x_152:
[----:B-1----:R1:W2:Y:S02]  /*8c00*/  SYNCS.PHASECHK.TRANS64.TRYWAIT P0, [R0+URZ], R3 ;  /* 0x00000003000075a7 */ /* 0x0022a400080011ff */
[----:B--2---:R-:W-:Y:S05]  /*8c10*/  @!P0 NANOSLEEP.SYNCS 0x989680 ;  /* 0x009896800000895d */ /* 0x004fea0003900000 */
[----:B------:R-:W2:Y:S02]  /*8c20*/  @!P0 SYNCS.PHASECHK.TRANS64 P0, [R0+URZ], R3 ;  /* 0x00000003000085a7 */ /* 0x000ea400080010ff */
[----:B--2---:R-:W-:Y:S05]  /*8c30*/  @!P0 BRA `(.L_x_152) ;  /* 0xfffffffc00f08947 */ /* 0x004fea000383ffff */
[----:B------:R-:W-:Y:S05]  /*8c40*/  BRA `(.L_x_153) ;  /* 0xffffff9800d07947 */ /* 0x000fea000383ffff */
.L_x_46:
[----:B---3--:R-:W-:-:S07]  /*8c50*/  MOV R0, UR5 ;  /* 0x0000000500007c02 */ /* 0x008fce0008000f00 */
.L_x_154:
[----:B-1----:R1:W2:Y:S02]  /*8c60*/  SYNCS.PHASECHK.TRANS64.TRYWAIT P0, [R0+URZ], R3 ;  /* 0x00000003000075a7 */ /* 0x0022a400080011ff */
[----:B--2---:R-:W-:Y:S05]  /*8c70*/  @!P0 NANOSLEEP.SYNCS 0x989680 ;  /* 0x009896800000895d */ /* 0x004fea0003900000 */
[----:B------:R-:W2:Y:S02]  /*8c80*/  @!P0 SYNCS.PHASECHK.TRANS64 P0, [R0+URZ], R3 ;  /* 0x00000003000085a7 */ /* 0x000ea400080010ff */
[----:B--2---:R-:W-:Y:S05]  /*8c90*/  @!P0 BRA `(.L_x_154) ;  /* 0xfffffffc00f08947 */ /* 0x004fea000383ffff */
[----:B------:R-:W-:Y:S05]  /*8ca0*/  BRA `(.L_x_155) ;  /* 0xffffff9800dc7947 */ /* 0x000fea000383ffff */
.L_x_47:
[----:B---3--:R-:W-:-:S07]  /*8cb0*/  MOV R0, UR5 ;  /* 0x0000000500007c02 */ /* 0x008fce0008000f00 */
.L_x_156:
[----:B-1----:R1:W2:Y:S02]  /*8cc0*/  SYNCS.PHASECHK.TRANS64.TRYWAIT P0, [R0+URZ], R3 ;  /* 0x00000003000075a7 */ /* 0x0022a400080011ff */
[----:B--2---:R-:W-:Y:S05]  /*8cd0*/  @!P0 NANOSLEEP.SYNCS 0x989680 ;  /* 0x009896800000895d */ /* 0x004fea0003900000 */
[----:B------:R-:W2:Y:S02]  /*8ce0*/  @!P0 SYNCS.PHASECHK.TRANS64 P0, [R0+URZ], R3 ;  /* 0x00000003000085a7 */ /* 0x000ea400080010ff */
[----:B--2---:R-:W-:Y:S05]  /*8cf0*/  @!P0 BRA `(.L_x_156) ;  /* 0xfffffffc00f08947 */ /* 0x004fea000383ffff */
[----:B------:R-:W-:Y:S05]  /*8d00*/  BRA `(.L_x_157) ;  /* 0xffffff9800e87947 */ /* 0x000fea000383ffff */
.L_x_48:
[----:B---3--:R-:W-:-:S07]  /*8d10*/  MOV R0, UR5 ;  /* 0x0000000500007c02 */ /* 0x008fce0008000f00 */
.L_x_158:
[----:B-1----:R1:W2:Y:S02]  /*8d20*/  SYNCS.PHASECHK.TRANS64.TRYWAIT P0, [R0+URZ], R3 ;  /* 0x00000003000075a7 */ /* 0x0022a400080011ff */
[----:B--2---:R-:W-:Y:S05]  /*8d30*/  @!P0 NANOSLEEP.SYNCS 0x989680 ;  /* 0x009896800000895d */ /* 0x004fea0003900000 */
[----:B------:R-:W2:Y:S02]  /*8d40*/  @!P0 SYNCS.PHASECHK.TRANS64 P0, [R0+URZ], R3 ;  /* 0x00000003000085a7 */ /* 0x000ea400080010ff */
[----:B--2---:R-:W-:Y:S05]  /*8d50*/  @!P0 BRA `(.L_x_158) ;  /* 0xfffffffc00f08947 */ /* 0x004fea000383ffff */
[----:B------:R-:W-:Y:S05]  /*8d60*/  BRA `(.L_x_159) ;  /* 0xffffff9800f47947 */ /* 0x000fea000383ffff */
.L_x_49:
[----:B---3--:R-:W-:-:S07]  /*8d70*/  MOV R0, UR5 ;  /* 0x0000000500007c02 */ /* 0x008fce0008000f00 */
.L_x_160:
[----:B-1----:R1:W2:Y:S02]  /*8d80*/  SYNCS.PHASECHK.TRANS64.TRYWAIT P0, [R0+URZ], R3 ;  /* 0x00000003000075a7 */ /* 0x0022a400080011ff */
[----:B--2---:R-:W-:Y:S05]  /*8d90*/  @!P0 NANOSLEEP.SYNCS 0x989680 ;  /* 0x009896800000895d */ /* 0x004fea0003900000 */
[----:B------:R-:W2:Y:S02]  /*8da0*/  @!P0 SYNCS.PHASECHK.TRANS64 P0, [R0+URZ], R3 ;  /* 0x00000003000085a7 */ /* 0x000ea400080010ff */
[----:B--2---:R-:W-:Y:S05]  /*8db0*/  @!P0 BRA `(.L_x_160) ;  /* 0xfffffffc00f08947 */ /* 0x004fea000383ffff */
[----:B------:R-:W-:Y:S05]  /*8dc0*/  BRA `(.L_x_161) ;  /* 0xffffff9c00007947 */ /* 0x000fea000383ffff */
.L_x_50:
[----:B---3--:R-:W-:-:S07]  /*8dd0*/  MOV R0, UR5 ;  /* 0x0000000500007c02 */ /* 0x008fce0008000f00 */
.L_x_162:
[----:B-1----:R1:W2:Y:S02]  /*8de0*/  SYNCS.PHASECHK.TRANS64.TRYWAIT P0, [R0+URZ], R3 ;  /* 0x00000003000075a7 */ /* 0x0022a400080011ff */
[----:B--2---:R-:W-:Y:S05]  /*8df0*/  @!P0 NANOSLEEP.SYNCS 0x989680 ;  /* 0x009896800000895d */ /* 0x004fea0003900000 */
[----:B------:R-:W2:Y:S02]  /*8e00*/  @!P0 SYNCS.PHASECHK.TRANS64 P0, [R0+URZ], R3 ;  /* 0x00000003000085a7 */ /* 0x000ea400080010ff */
[----:B--2---:R-:W-:Y:S05]  /*8e10*/  @!P0 BRA `(.L_x_162) ;  /* 0xfffffffc00f08947 */ /* 0x004fea000383ffff */
[----:B------:R-:W-:Y:S05]  /*8e20*/  BRA `(.L_x_163) ;  /* 0xffffff9c000c7947 */ /* 0x000fea000383ffff */
.L_x_51:
[----:B---3--:R-:W-:-:S07]  /*8e30*/  MOV R0, UR5 ;  /* 0x0000000500007c02 */ /* 0x008fce0008000f00 */
.L_x_164:
[----:B-1----:R1:W2:Y:S02]  /*8e40*/  SYNCS.PHASECHK.TRANS64.TRYWAIT P0, [R0+URZ], R3 ;  /* 0x00000003000075a7 */ /* 0x0022a400080011ff */
[----:B--2---:R-:W-:Y:S05]  /*8e50*/  @!P0 NANOSLEEP.SYNCS 0x989680 ;  /* 0x009896800000895d */ /* 0x004fea0003900000 */
[----:B------:R-:W2:Y:S02]  /*8e60*/  @!P0 SYNCS.PHASECHK.TRANS64 P0, [R0+URZ], R3 ;  /* 0x00000003000085a7 */ /* 0x000ea400080010ff */
[----:B--2---:R-:W-:Y:S05]  /*8e70*/  @!P0 BRA `(.L_x_164) ;  /* 0xfffffffc00f08947 */ /* 0x004fea000383ffff */
[----:B------:R-:W-:Y:S05]  /*8e80*/  BRA `(.L_x_165) ;  /* 0xffffff9c00187947 */ /* 0x000fea000383ffff */
.L_x_54:
[----:B-1----:R1:W2:Y:S02]  /*8e90*/  SYNCS.PHASECHK.TRANS64.TRYWAIT P0, [R0+URZ+0x130], R4 ;  /* 0x00013004000075a7 */ /* 0x0022a400080011ff */
[----:B--2---:R-:W-:Y:S05]  /*8ea0*/  @!P0 NANOSLEEP.SYNCS 0x989680 ;  /* 0x009896800000895d */ /* 0x004fea0003900000 */
[----:B------:R-:W2:Y:S02]  /*8eb0*/  @!P0 SYNCS.PHASECHK.TRANS64 P0, [R0+URZ+0x130], R4 ;  /* 0x00013004000085a7 */ /* 0x000ea400080010ff */
[----:B--2---:R-:W-:Y:S05]  /*8ec0*/  @!P0 BRA `(.L_x_54) ;  /* 0xfffffffc00f08947 */ /* 0x004fea000383ffff */
[----:B------:R-:W-:Y:S05]  /*8ed0*/  BRA `(.L_x_166) ;  /* 0xffffff9c00787947 */ /* 0x000fea000383ffff */
.L_x_55:
[----:B------:R-:W-:-:S07]  /*8ee0*/  MOV R0, UR5 ;  /* 0x0000000500007c02 */ /* 0x000fce0008000f00 */
.L_x_167:
[----:B-1----:R1:W2:Y:S02]  /*8ef0*/  SYNCS.PHASECHK.TRANS64.TRYWAIT P0, [R0+URZ+0xe0], R5 ;  /* 0x0000e005000075a7 */ /* 0x0022a400080011ff */
[----:B--2---:R-:W-:Y:S05]  /*8f00*/  @!P0 NANOSLEEP.SYNCS 0x989680 ;  /* 0x009896800000895d */ /* 0x004fea0003900000 */
[----:B------:R-:W2:Y:S02]  /*8f10*/  @!P0 SYNCS.PHASECHK.TRANS64 P0, [R0+URZ+0xe0], R5 ;  /* 0x0000e005000085a7 */ /* 0x000ea400080010ff */
[----:B--2---:R-:W-:Y:S05]  /*8f20*/  @!P0 BRA `(.L_x_167) ;  /* 0xfffffffc00f08947 */ /* 0x004fea000383ffff */
[----:B------:R-:W-:Y:S05]  /*8f30*/  BRA `(.L_x_168) ;  /* 0xffffff9c00887947 */ /* 0x000fea000383ffff */
.L_x_56:
[----:B-1----:R1:W2:Y:S02]  /*8f40*/  SYNCS.PHASECHK.TRANS64.TRYWAIT P1, [R0+URZ+0xd0], R4 ;  /* 0x0000d004000075a7 */ /* 0x0022a400080211ff */
[----:B--2---:R-:W-:Y:S05]  /*8f50*/  @!P1 NANOSLEEP.SYNCS 0x989680 ;  /* 0x009896800000995d */ /* 0x004fea0003900000 */
[----:B------:R-:W2:Y:S02]  /*8f60*/  @!P1 SYNCS.PHASECHK.TRANS64 P1, [R0+URZ+0xd0], R4 ;  /* 0x0000d004000095a7 */ /* 0x000ea400080210ff */
[----:B--2---:R-:W-:Y:S05]  /*8f70*/  @!P1 BRA `(.L_x_56) ;  /* 0xfffffffc00f09947 */ /* 0x004fea000383ffff */
[----:B------:R-:W-:Y:S05]  /*8f80*/  BRA `(.L_x_169) ;  /* 0xffffff9c00b87947 */ /* 0x000fea000383ffff */
.L_x_59:
[----:B------:R-:W-:-:S07]  /*8f90*/  MOV R0, UR5 ;  /* 0x0000000500007c02 */ /* 0x000fce0008000f00 */
.L_x_170:
[----:B-1----:R1:W2:Y:S02]  /*8fa0*/  SYNCS.PHASECHK.TRANS64.TRYWAIT P0, [R0+URZ+0xe0], R2 ;  /* 0x0000e002000075a7 */ /* 0x0022a400080011ff */
[----:B--2---:R-:W-:Y:S05]  /*8fb0*/  @!P0 NANOSLEEP.SYNCS 0x989680 ;  /* 0x009896800000895d */ /* 0x004fea0003900000 */
[----:B------:R-:W2:Y:S02]  /*8fc0*/  @!P0 SYNCS.PHASECHK.TRANS64 P0, [R0+URZ+0xe0], R2 ;  /* 0x0000e002000085a7 */ /* 0x000ea400080010ff */
[----:B--2---:R-:W-:Y:S05]  /*8fd0*/  @!P0 BRA `(.L_x_170) ;  /* 0xfffffffc00f08947 */ /* 0x004fea000383ffff */
[----:B------:R-:W-:Y:S05]  /*8fe0*/  BRA `(.L_x_58) ;  /* 0xffffffa0000c7947 */ /* 0x000fea000383ffff */
.L_x_68:
[----:B-1----:R-:W-:-:S04]  /*8ff0*/  MOV R4, UR4 ;  /* 0x0000000400047c02 */ /* 0x002fc80008000f00 */
[----:B------:R1:W2:Y:S03]  /*9000*/  SYNCS.PHASECHK.TRANS64.TRYWAIT P0, [R4+URZ+0x8], R5 ;  /* 0x00000805040075a7 */ /* 0x0002a600080011ff */
[----:B--2---:R-:W-:Y:S05]  /*9010*/  @!P0 NANOSLEEP.SYNCS 0x989680 ;  /* 0x009896800000895d */ /* 0x004fea0003900000 */
[----:B------:R-:W2:Y:S02]  /*9020*/  @!P0 SYNCS.PHASECHK.TRANS64 P0, [R4+URZ+0x8], R5 ;  /* 0x00000805040085a7 */ /* 0x000ea400080010ff */
[----:B--2---:R-:W-:Y:S05]  /*9030*/  @!P0 BRA `(.L_x_68) ;  /* 0xfffffffc00ec8947 */ /* 0x004fea000383ffff */
[----:B------:R-:W-:Y:S05]  /*9040*/  BRA `(.L_x_67) ;  /* 0xffffffa000c07947 */ /* 0x000fea000383ffff */
.L_x_70:
[----:B------:R-:W-:Y:S01]  /*9050*/  BSSY B0, `(.L_x_171) ;  /* 0x0000006000007945 */ /* 0x000fe20003800000 */
[----:B------:R-:W-:-:S07]  /*9060*/  MOV R15, 0xffffffff ;  /* 0xffffffff000f7802 */ /* 0x000fce0000000f00 */
[----:B-1---5:R-:W-:Y:S05]  /*9070*/  WARPSYNC.COLLECTIVE R15, `(.L_x_172) ;  /* 0x000000000f0c7348 */ /* 0x022fea0003c00000 */
[----:B------:R-:W-:Y:S02]  /*9080*/  ELECT P6, UR79, PT ;  /* 0x00000000004f782f */ /* 0x000fe400038c0000 */
[----:B------:R-:W-:Y:S01]  /*9090*/  MOV R14, UR79 ;  /* 0x0000004f000e7c02 */ /* 0x000fe20008000f00 */
[----:B-1---5:R-:W-:Y:S10]  /*90a0*/  ENDCOLLECTIVE ;  /* 0x000000000000791b */ /* 0x022ff40003800000 */
.L_x_172:
[----:B------:R-:W-:Y:S05]  /*90b0*/  BSYNC B0 ;  /* 0x0000000000007941 */ /* 0x000fea0003800000 */
.L_x_171:
[----:B------:R-:W-:Y:S05]  /*90c0*/  BRA `(.L_x_173) ;  /* 0xffffffa000f07947 */ /* 0x000fea000383ffff */
.L_x_72:
[----:B-1----:R-:W-:-:S04]  /*90d0*/  MOV R2, UR4 ;  /* 0x0000000400027c02 */ /* 0x002fc80008000f00 */
[----:B------:R1:W2:Y:S03]  /*90e0*/  SYNCS.PHASECHK.TRANS64.TRYWAIT P0, [R2+URZ+0x8], R3 ;  /* 0x00000803020075a7 */ /* 0x0002a600080011ff */
[----:B--2---:R-:W-:Y:S05]  /*90f0*/  @!P0 NANOSLEEP.SYNCS 0x989680 ;  /* 0x009896800000895d */ /* 0x004fea0003900000 */
[----:B------:R-:W2:Y:S02]  /*9100*/  @!P0 SYNCS.PHASECHK.TRANS64 P0, [R2+URZ+0x8], R3 ;  /* 0x00000803020085a7 */ /* 0x000ea400080010ff */
[----:B--2---:R-:W-:Y:S05]  /*9110*/  @!P0 BRA `(.L_x_72) ;  /* 0xfffffffc00ec8947 */ /* 0x004fea000383ffff */
[----:B------:R-:W-:Y:S05]  /*9120*/  BRA `(.L_x_71) ;  /* 0xffffffa000f47947 */ /* 0x000fea000383ffff */
.L_x_73:
[----:B-1----:R1:W2:Y:S02]  /*9130*/  SYNCS.PHASECHK.TRANS64.TRYWAIT P0, [R0+URZ+0xd0], R4 ;  /* 0x0000d004000075a7 */ /* 0x0022a400080011ff */
[----:B--2---:R-:W-:Y:S05]  /*9140*/  @!P0 NANOSLEEP.SYNCS 0x989680 ;  /* 0x009896800000895d */ /* 0x004fea0003900000 */
[----:B------:R-:W2:Y:S02]  /*9150*/  @!P0 SYNCS.PHASECHK.TRANS64 P0, [R0+URZ+0xd0], R4 ;  /* 0x0000d004000085a7 */ /* 0x000ea400080010ff */
[----:B--2---:R-:W-:Y:S05]  /*9160*/  @!P0 BRA `(.L_x_73) ;  /* 0xfffffffc00f08947 */ /* 0x004fea000383ffff */
[----:B------:R-:W-:Y:S05]  /*9170*/  BRA `(.L_x_174) ;  /* 0xffffffa400e07947 */ /* 0x000fea000383ffff */
.L_x_75:
[----:B------:R-:W-:-:S07]  /*9180*/  MOV R0, UR19 ;  /* 0x0000001300007c02 */ /* 0x000fce0008000f00 */
.L_x_175:
[----:B-1----:R1:W2:Y:S02]  /*9190*/  SYNCS.PHASECHK.TRANS64.TRYWAIT P0, [R0+URZ+0x110], R4 ;  /* 0x00011004000075a7 */ /* 0x0022a400080011ff */
[----:B--2---:R-:W-:Y:S05]  /*91a0*/  @!P0 NANOSLEEP.SYNCS 0x989680 ;  /* 0x009896800000895d */ /* 0x004fea0003900000 */
[----:B------:R-:W2:Y:S02]  /*91b0*/  @!P0 SYNCS.PHASECHK.TRANS64 P0, [R0+URZ+0x110], R4 ;  /* 0x00011004000085a7 */ /* 0x000ea400080010ff */
[----:B--2---:R-:W-:Y:S05]  /*91c0*/  @!P0 BRA `(.L_x_175) ;  /* 0xfffffffc00f08947 */ /* 0x004fea000383ffff */
[----:B------:R-:W-:Y:S05]  /*91d0*/  BRA `(.L_x_176) ;  /* 0xffffffa8002c7947 */ /* 0x000fea000383ffff */
.L_x_78:
[----:B------:R-:W-:Y:S07]  /*91e0*/  MOV R0, UR7 ;  /* 0x0000000700007c02 */ /* 0x000fee0008000f00 */
.L_x_177:
[----:B-1----:R1:W2:Y:S02]  /*91f0*/  SYNCS.PHASECHK.TRANS64.TRYWAIT P0, [R0+URZ], R4 ;  /* 0x00000004000075a7 */ /* 0x0022a400080011ff */
[----:B--2---:R-:W-:Y:S05]  /*9200*/  @!P0 NANOSLEEP.SYNCS 0x989680 ;  /* 0x009896800000895d */ /* 0x004fea0003900000 */
[----:B------:R-:W2:Y:S02]  /*9210*/  @!P0 SYNCS.PHASECHK.TRANS64 P0, [R0+URZ], R4 ;  /* 0x00000004000085a7 */ /* 0x000ea400080010ff */
[----:B--2---:R-:W-:Y:S05]  /*9220*/  @!P0 BRA `(.L_x_177) ;  /* 0xfffffffc00f08947 */ /* 0x004fea000383ffff */
[----:B------:R-:W-:Y:S05]  /*9230*/  BRA `(.L_x_77) ;  /* 0xffffffa800407947 */ /* 0x000fea000383ffff */
.L_x_82:
[----:B-1----:R-:W-:-:S07]  /*9240*/  MOV R0, UR6 ;  /* 0x0000000600007c02 */ /* 0x002fce0008000f00 */
.L_x_178:
[----:B-1----:R1:W2:Y:S02]  /*9250*/  SYNCS.PHASECHK.TRANS64.TRYWAIT P0, [R0+URZ], R2 ;  /* 0x00000002000075a7 */ /* 0x0022a400080011ff */
[----:B--2---:R-:W-:Y:S05]  /*9260*/  @!P0 NANOSLEEP.SYNCS 0x989680 ;  /* 0x009896800000895d */ /* 0x004fea0003900000 */
[----:B------:R-:W2:Y:S02]  /*9270*/  @!P0 SYNCS.PHASECHK.TRANS64 P0, [R0+URZ], R2 ;  /* 0x00000002000085a7 */ /* 0x000ea400080010ff */
[----:B--2---:R-:W-:Y:S05]  /*9280*/  @!P0 BRA `(.L_x_178) ;  /* 0xfffffffc00f08947 */ /* 0x004fea000383ffff */
[----:B------:R-:W-:Y:S05]  /*9290*/  BRA `(.L_x_179) ;  /* 0xffffffac00347947 */ /* 0x000fea000383ffff */
.L_x_83:
[----:B------:R-:W-:-:S07]  /*92a0*/  MOV R0, UR6 ;  /* 0x0000000600007c02 */ /* 0x000fce0008000f00 */
.L_x_180:
[----:B-1----:R1:W2:Y:S02]  /*92b0*/  SYNCS.PHASECHK.TRANS64.TRYWAIT P0, [R0+URZ], R3 ;  /* 0x00000003000075a7 */ /* 0x0022a400080011ff */
[----:B--2---:R-:W-:Y:S05]  /*92c0*/  @!P0 NANOSLEEP.SYNCS 0x989680 ;  /* 0x009896800000895d */ /* 0x004fea0003900000 */
[----:B------:R-:W2:Y:S02]  /*92d0*/  @!P0 SYNCS.PHASECHK.TRANS64 P0, [R0+URZ], R3 ;  /* 0x00000003000085a7 */ /* 0x000ea400080010ff */
[----:B--2---:R-:W-:Y:S05]  /*92e0*/  @!P0 BRA `(.L_x_180) ;  /* 0xfffffffc00f08947 */ /* 0x004fea000383ffff */
[----:B------:R-:W-:Y:S05]  /*92f0*/  BRA `(.L_x_181) ;  /* 0xffffffac00407947 */ /* 0x000fea000383ffff */
.L_x_84:
[----:B------:R-:W-:-:S07]  /*9300*/  MOV R0, UR6 ;  /* 0x0000000600007c02 */ /* 0x000fce0008000f00 */
.L_x_182:
[----:B-1----:R1:W2:Y:S02]  /*9310*/  SYNCS.PHASECHK.TRANS64.TRYWAIT P0, [R0+URZ], R3 ;  /* 0x00000003000075a7 */ /* 0x0022a400080011ff */
[----:B--2---:R-:W-:Y:S05]  /*9320*/  @!P0 NANOSLEEP.SYNCS 0x989680 ;  /* 0x009896800000895d */ /* 0x004fea0003900000 */
[----:B------:R-:W2:Y:S02]  /*9330*/  @!P0 SYNCS.PHASECHK.TRANS64 P0, [R0+URZ], R3 ;  /* 0x00000003000085a7 */ /* 0x000ea400080010ff */
[----:B--2---:R-:W-:Y:S05]  /*9340*/  @!P0 BRA `(.L_x_182) ;  /* 0xfffffffc00f08947 */ /* 0x004fea000383ffff */
[----:B------:R-:W-:Y:S05]  /*9350*/  BRA `(.L_x_183) ;  /* 0xffffffac004c7947 */ /* 0x000fea000383ffff */
.L_x_87:
[----:B------:R-:W-:-:S07]  /*9360*/  MOV R0, UR11 ;  /* 0x0000000b00007c02 */ /* 0x000fce0008000f00 */
.L_x_184:
[----:B-1----:R1:W2:Y:S02]  /*9370*/  SYNCS.PHASECHK.TRANS64.TRYWAIT P1, [R0+URZ+0x150], R2 ;  /* 0x00015002000075a7 */ /* 0x0022a400080211ff */
[----:B--2---:R-:W-:Y:S05]  /*9380*/  @!P1 NANOSLEEP.SYNCS 0x989680 ;  /* 0x009896800000995d */ /* 0x004fea0003900000 */
[----:B------:R-:W2:Y:S02]  /*9390*/  @!P1 SYNCS.PHASECHK.TRANS64 P1, [R0+URZ+0x150], R2 ;  /* 0x00015002000095a7 */ /* 0x000ea400080210ff */
[----:B--2---:R-:W-:Y:S05]  /*93a0*/  @!P1 BRA `(.L_x_184) ;  /* 0xfffffffc00f09947 */ /* 0x004fea000383ffff */
[----:B------:R-:W-:Y:S05]  /*93b0*/  BRA `(.L_x_185) ;  /* 0xffffffac00987947 */ /* 0x000fea000383ffff */
.L_x_92:
[----:B----4-:R4:W1:Y:S02]  /*93c0*/  SYNCS.PHASECHK.TRANS64.TRYWAIT P0, [R0+URZ+0xd0], R2 ;  /* 0x0000d002000075a7 */ /* 0x01086400080011ff */
[----:B-1----:R-:W-:Y:S05]  /*93d0*/  @!P0 NANOSLEEP.SYNCS 0x989680 ;  /* 0x009896800000895d */ /* 0x002fea0003900000 */
[----:B------:R-:W1:Y:S02]  /*93e0*/  @!P0 SYNCS.PHASECHK.TRANS64 P0, [R0+URZ+0xd0], R2 ;  /* 0x0000d002000085a7 */ /* 0x000e6400080010ff */
[----:B-1----:R-:W-:Y:S05]  /*93f0*/  @!P0 BRA `(.L_x_92) ;  /* 0xfffffffc00f08947 */ /* 0x002fea000383ffff */
[----:B------:R-:W-:Y:S05]  /*9400*/  BRA `(.L_x_186) ;  /* 0xffffffb000a87947 */ /* 0x000fea000383ffff */
.L_x_95:
[----:B------:R-:W-:Y:S07]  /*9410*/  MOV R0, UR6 ;  /* 0x0000000600007c02 */ /* 0x000fee0008000f00 */
.L_x_187:
[----:B-1----:R1:W4:Y:S02]  /*9420*/  SYNCS.PHASECHK.TRANS64.TRYWAIT P0, [R0+URZ+0xc8], R2 ;  /* 0x0000c802000075a7 */ /* 0x00232400080011ff */
[----:B----4-:R-:W-:Y:S05]  /*9430*/  @!P0 NANOSLEEP.SYNCS 0x989680 ;  /* 0x009896800000895d */ /* 0x010fea0003900000 */
[----:B------:R-:W4:Y:S02]  /*9440*/  @!P0 SYNCS.PHASECHK.TRANS64 P0, [R0+URZ+0xc8], R2 ;  /* 0x0000c802000085a7 */ /* 0x000f2400080010ff */
[----:B----4-:R-:W-:Y:S05]  /*9450*/  @!P0 BRA `(.L_x_187) ;  /* 0xfffffffc00f08947 */ /* 0x010fea000383ffff */
[----:B------:R-:W-:Y:S05]  /*9460*/  BRA `(.L_x_94) ;  /* 0xffffffb400887947 */ /* 0x000fea000383ffff */
.L_x_98:
[----:B------:R-:W-:Y:S07]  /*9470*/  MOV R0, UR6 ;  /* 0x0000000600007c02 */ /* 0x000fee0008000f00 */
.L_x_188:
[----:B-1----:R1:W2:Y:S02]  /*9480*/  SYNCS.PHASECHK.TRANS64.TRYWAIT P0, [R0+URZ+0xa8], R14 ;  /* 0x0000a80e000075a7 */ /* 0x0022a400080011ff */
[----:B--2---:R-:W-:Y:S05]  /*9490*/  @!P0 NANOSLEEP.SYNCS 0x989680 ;  /* 0x009896800000895d */ /* 0x004fea0003900000 */
[----:B------:R-:W2:Y:S02]  /*94a0*/  @!P0 SYNCS.PHASECHK.TRANS64 P0, [R0+URZ+0xa8], R14 ;  /* 0x0000a80e000085a7 */ /* 0x000ea400080010ff */
[----:B--2---:R-:W-:Y:S05]  /*94b0*/  @!P0 BRA `(.L_x_188) ;  /* 0xfffffffc00f08947 */ /* 0x004fea000383ffff */
[----:B------:R-:W-:Y:S05]  /*94c0*/  BRA `(.L_x_189) ;  /* 0xffffffb800007947 */ /* 0x000fea000383ffff */
.L_x_99:
[----:B------:R-:W-:Y:S07]  /*94d0*/  MOV R0, UR6 ;  /* 0x0000000600007c02 */ /* 0x000fee0008000f00 */
.L_x_190:
[----:B-1----:R1:W2:Y:S02]  /*94e0*/  SYNCS.PHASECHK.TRANS64.TRYWAIT P0, [R0+URZ+0xb0], R14 ;  /* 0x0000b00e000075a7 */ /* 0x0022a400080011ff */
[----:B--2---:R-:W-:Y:S05]  /*94f0*/  @!P0 NANOSLEEP.SYNCS 0x989680 ;  /* 0x009896800000895d */ /* 0x004fea0003900000 */
[----:B------:R-:W2:Y:S02]  /*9500*/  @!P0 SYNCS.PHASECHK.TRANS64 P0, [R0+URZ+0xb0], R14 ;  /* 0x0000b00e000085a7 */ /* 0x000ea400080010ff */
[----:B--2---:R-:W-:Y:S05]  /*9510*/  @!P0 BRA `(.L_x_190) ;  /* 0xfffffffc00f08947 */ /* 0x004fea000383ffff */
[----:B------:R-:W-:Y:S05]  /*9520*/  BRA `(.L_x_191) ;  /* 0xffffffb8003c7947 */ /* 0x000fea000383ffff */
.L_x_100:
[----:B------:R-:W-:Y:S07]  /*9530*/  MOV R0, UR6 ;  /* 0x0000000600007c02 */ /* 0x000fee0008000f00 */
.L_x_192:
[----:B-1----:R1:W2:Y:S02]  /*9540*/  SYNCS.PHASECHK.TRANS64.TRYWAIT P0, [R0+URZ+0xb8], R14 ;  /* 0x0000b80e000075a7 */ /* 0x0022a400080011ff */
[----:B--2---:R-:W-:Y:S05]  /*9550*/  @!P0 NANOSLEEP.SYNCS 0x989680 ;  /* 0x009896800000895d */ /* 0x004fea0003900000 */
[----:B------:R-:W2:Y:S02]  /*9560*/  @!P0 SYNCS.PHASECHK.TRANS64 P0, [R0+URZ+0xb8], R14 ;  /* 0x0000b80e000085a7 */ /* 0x000ea400080010ff */
[----:B--2---:R-:W-:Y:S05]  /*9570*/  @!P0 BRA `(.L_x_192) ;  /* 0xfffffffc00f08947 */ /* 0x004fea000383ffff */
[----:B------:R-:W-:Y:S05]  /*9580*/  BRA `(.L_x_193) ;  /* 0xffffffb800c07947 */ /* 0x000fea000383ffff */
.L_x_102:
[----:B------:R-:W-:-:S07]  /*9590*/  MOV R0, UR6 ;  /* 0x0000000600007c02 */ /* 0x000fce0008000f00 */
.L_x_194:
[----:B-1----:R1:W2:Y:S02]  /*95a0*/  SYNCS.PHASECHK.TRANS64.TRYWAIT P0, [R0+URZ+0xa8], R2 ;  /* 0x0000a802000075a7 */ /* 0x0022a400080011ff */
[----:B--2---:R-:W-:Y:S05]  /*95b0*/  @!P0 NANOSLEEP.SYNCS 0x989680 ;  /* 0x009896800000895d */ /* 0x004fea0003900000 */
[----:B------:R-:W2:Y:S02]  /*95c0*/  @!P0 SYNCS.PHASECHK.TRANS64 P0, [R0+URZ+0xa8], R2 ;  /* 0x0000a802000085a7 */ /* 0x000ea400080010ff */
[----:B--2---:R-:W-:Y:S05]  /*95d0*/  @!P0 BRA `(.L_x_194) ;  /* 0xfffffffc00f08947 */ /* 0x004fea000383ffff */
[----:B------:R-:W-:Y:S05]  /*95e0*/  BRA `(.L_x_195) ;  /* 0xffffffbc00307947 */ /* 0x000fea000383ffff */
.L_x_103:
[----:B-1----:R-:W-:-:S07]  /*95f0*/  MOV R0, UR6 ;  /* 0x0000000600007c02 */ /* 0x002fce0008000f00 */
.L_x_196:
[----:B-1----:R1:W2:Y:S02]  /*9600*/  SYNCS.PHASECHK.TRANS64.TRYWAIT P0, [R0+URZ+0xb0], R2 ;  /* 0x0000b002000075a7 */ /* 0x0022a400080011ff */
[----:B--2---:R-:W-:Y:S05]  /*9610*/  @!P0 NANOSLEEP.SYNCS 0x989680 ;  /* 0x009896800000895d */ /* 0x004fea0003900000 */
[----:B------:R-:W2:Y:S02]  /*9620*/  @!P0 SYNCS.PHASECHK.TRANS64 P0, [R0+URZ+0xb0], R2 ;  /* 0x0000b002000085a7 */ /* 0x000ea400080010ff */
[----:B--2---:R-:W-:Y:S05]  /*9630*/  @!P0 BRA `(.L_x_196) ;  /* 0xfffffffc00f08947 */ /* 0x004fea000383ffff */
[----:B------:R-:W-:Y:S05]  /*9640*/  BRA `(.L_x_197) ;  /* 0xffffffbc00207947 */ /* 0x000fea000383ffff */
.L_x_105:
[----:B--2---:R2:W4:Y:S02]  /*9650*/  SYNCS.PHASECHK.TRANS64.TRYWAIT P0, [R0+URZ+0xd0], R2 ;  /* 0x0000d002000075a7 */ /* 0x00452400080011ff */
[----:B----4-:R-:W-:Y:S05]  /*9660*/  @!P0 NANOSLEEP.SYNCS 0x989680 ;  /* 0x009896800000895d */ /* 0x010fea0003900000 */
[----:B------:R-:W4:Y:S02]  /*9670*/  @!P0 SYNCS.PHASECHK.TRANS64 P0, [R0+URZ+0xd0], R2 ;  /* 0x0000d002000085a7 */ /* 0x000f2400080010ff */
[----:B----4-:R-:W-:Y:S05]  /*9680*/  @!P0 BRA `(.L_x_105) ;  /* 0xfffffffc00f08947 */ /* 0x010fea000383ffff */
[----:B------:R-:W-:Y:S05]  /*9690*/  BRA `(.L_x_198) ;  /* 0xffffffbc00e87947 */ /* 0x000fea000383ffff */
.L_x_116:
[----:B-1----:R-:W-:Y:S04]  /*96a0*/  MOV R2, UR48 ;  /* 0x0000003000027c02 */ /* 0x002fe80008000f00 */
[----:B------:R1:W3:Y:S03]  /*96b0*/  SYNCS.PHASECHK.TRANS64.TRYWAIT P1, [R2+URZ+0x90], R3 ;  /* 0x00009003020075a7 */ /* 0x0002e600080211ff */
[----:B---3--:R-:W-:Y:S05]  /*96c0*/  @!P1 NANOSLEEP.SYNCS 0x989680 ;  /* 0x009896800000995d */ /* 0x008fea0003900000 */
[----:B------:R-:W3:Y:S02]  /*96d0*/  @!P1 SYNCS.PHASECHK.TRANS64 P1, [R2+URZ+0x90], R3 ;  /* 0x00009003020095a7 */ /* 0x000ee400080210ff */
[----:B---3--:R-:W-:Y:S05]  /*96e0*/  @!P1 BRA `(.L_x_116) ;  /* 0xfffffffc00ec9947 */ /* 0x008fea000383ffff */
[----:B------:R-:W-:Y:S05]  /*96f0*/  BRA `(.L_x_115) ;  /* 0xffffffc800f47947 */ /* 0x000fea000383ffff */
.L_x_118:
[----:B-1----:R1:W4:Y:S02]  /*9700*/  SYNCS.PHASECHK.TRANS64.TRYWAIT P0, [R112+URZ+0xf0], R0 ;  /* 0x0000f000700075a7 */ /* 0x00232400080011ff */
[----:B----4-:R-:W-:Y:S05]  /*9710*/  @!P0 NANOSLEEP.SYNCS 0x989680 ;  /* 0x009896800000895d */ /* 0x010fea0003900000 */
[----:B------:R-:W4:Y:S02]  /*9720*/  @!P0 SYNCS.PHASECHK.TRANS64 P0, [R112+URZ+0xf0], R0 ;  /* 0x0000f000700085a7 */ /* 0x000f2400080010ff */
[----:B----4-:R-:W-:Y:S05]  /*9730*/  @!P0 BRA `(.L_x_118) ;  /* 0xfffffffc00f08947 */ /* 0x010fea000383ffff */
[----:B------:R-:W-:Y:S05]  /*9740*/  BRA `(.L_x_117) ;  /* 0xffffffcc001c7947 */ /* 0x000fea000383ffff */
.L_x_127:
[----:B--2---:R2:W4:Y:S02]  /*9750*/  SYNCS.PHASECHK.TRANS64.TRYWAIT P0, [R2+URZ+0x90], R0 ;  /* 0x00009000020075a7 */ /* 0x00452400080011ff */
[----:B----4-:R-:W-:Y:S05]  /*9760*/  @!P0 NANOSLEEP.SYNCS 0x989680 ;  /* 0x009896800000895d */ /* 0x010fea0003900000 */
[----:B------:R-:W4:Y:S02]  /*9770*/  @!P0 SYNCS.PHASECHK.TRANS64 P0, [R2+URZ+0x90], R0 ;  /* 0x00009000020085a7 */ /* 0x000f2400080010ff */
[----:B----4-:R-:W-:Y:S05]  /*9780*/  @!P0 BRA `(.L_x_127) ;  /* 0xfffffffc00f08947 */ /* 0x010fea000383ffff */
[----:B------:R-:W-:Y:S05]  /*9790*/  BRA `(.L_x_126) ;  /* 0xffffffd400fc7947 */ /* 0x000fea000383ffff */
.L_x_136:
[----:B--2---:R2:W4:Y:S02]  /*97a0*/  SYNCS.PHASECHK.TRANS64.TRYWAIT P0, [R4+URZ+0x90], R5 ;  /* 0x00009005040075a7 */ /* 0x00452400080011ff */
[----:B----4-:R-:W-:Y:S05]  /*97b0*/  @!P0 NANOSLEEP.SYNCS 0x989680 ;  /* 0x009896800000895d */ /* 0x010fea0003900000 */
[----:B------:R-:W4:Y:S02]  /*97c0*/  @!P0 SYNCS.PHASECHK.TRANS64 P0, [R4+URZ+0x90], R5 ;  /* 0x00009005040085a7 */ /* 0x000f2400080010ff */
[----:B----4-:R-:W-:Y:S05]  /*97d0*/  @!P0 BRA `(.L_x_136) ;  /* 0xfffffffc00f08947 */ /* 0x010fea000383ffff */
[----:B------:R-:W-:Y:S05]  /*97e0*/  BRA `(.L_x_135) ;  /* 0xffffffe400047947 */ /* 0x000fea000383ffff */
        .weak           $__internal_0_$__cuda_sm10x_tcgen05_guardrail_trap_col_being_dealloced_not_returned_by_alloc
        .type           $__internal_0_$__cuda_sm10x_tcgen05_guardrail_trap_col_being_dealloced_not_returned_by_alloc,@function
        .size           $__internal_0_$__cuda_sm10x_tcgen05_guardrail_trap_col_being_dealloced_not_returned_by_alloc,($__internal_1_$__cuda_sm10x_tcgen05_guardrail_trap_phase_invalid_during_alloc - $__internal_0_$__cuda_sm10x_tcgen05_guardrail_trap_col_being_dealloced_not_returned_by_alloc)
$__internal_0_$__cuda_sm10x_tcgen05_guardrail_trap_col_being_dealloced_not_returned_by_alloc:
[----:B------:R-:W-:Y:S05]  /*97f0*/  BPT.TRAP 0x1 ;  /* 0x000000040000795c */ /* 0x000fea0000300000 */
[----:B------:R-:W-:-:S04]  /*9800*/  HFMA2 R3, -RZ, RZ, 0, 0 ;  /* 0x00000000ff037431 */ /* 0x000fc800000001ff */
[----:B------:R-:W-:Y:S05]  /*9810*/  RET.REL.NODEC R2 `(_ZN7cutlass13device_kernelINS_4gemm6kernel13GemmUniversalIN4cute5tupleIJiiiiEEENS1_10collective13CollectiveMmaINS1_35MainloopSm100TmaUmmaWarpSpecializedILi9ELi2ELi4ENS5_IJNS4_1CILi2EEENSA_ILi1EEESC_EEEEENS5_IJNSA_ILi256EEENSA_ILi96EEENSA_ILi64EEEEEENS_10bfloat16_tENS5_IJlSC_lEEESJ_SK_NS4_8TiledMMAINS4_8MMA_AtomIJNS4_26SM100_MMA_F16BF16_2x1SM_SSISJ_SJ_fLi256ELi96ELNS4_4UMMA5MajorE0ELSP_0ELNSO_7ScaleInE0ELSQ_0EEEEEENS4_6LayoutINS5_IJSC_SC_SC_EEENS5_IJNSA_ILi0EEESV_SV_EEEEENS5_IJNS4_10UnderscoreESY_SY_EEEEENS4_18SM100_TMA_2SM_LOADENS4_14ComposedLayoutINS4_7SwizzleILi3ELi4ELi3EEENS4_18smem_ptr_flag_bitsILi16EEENST_INS5_IJNSA_ILi8EEESH_EEENS5_IJSH_SC_EEEEEEEvNS4_8identityES11_S1B_vS1C_EENS_8epilogue10collective18CollectiveEpilogueINS1E_23Sm100TmaWarpSpecializedILi3ELi2ELi32ELb1ELb0EEEJNS5_IJNSA_ILi128EEESG_SH_EEENS5_IJNST_IS1J_SC_EENST_INSA_ILi32EEESC_EEEEESJ_SK_SJ_SK_NS1E_6fusion15FusionCallbacksIS1I_NS1P_17LinearCombinationISJ_fSJ_fLNS_15FloatRoundStyleE2EEES1K_S1O_JEEENS4_5SM1004TMEM4LOAD26SM100_TMEM_LOAD_32dp32b32xENS4_13SM90_TMA_LOADENS12_INS13_ILi2ELi4ELi3EEES16_NST_INS5_IJS17_S1M_EEENS5_IJS1M_SC_EEEEEEENS4_39AutoVectorizingCopyWithAssumedAlignmentILi128EEENS4_14SM90_TMA_STOREES24_S26_S26_EEEvvEEEEvNT_6ParamsE) ;  /* 0xffffff6402f87950 */ /* 0x000fea0003c3ffff */
        .weak           $__internal_1_$__cuda_sm10x_tcgen05_guardrail_trap_phase_invalid_during_alloc
        .type           $__internal_1_$__cuda_sm10x_tcgen05_guardrail_trap_phase_invalid_during_alloc,@function
        .size           $__internal_1_$__cuda_sm10x_tcgen05_guardrail_trap_phase_invalid_during_alloc,($__internal_2_$__cuda_sm10x_tcgen05_guardrail_trap_unallocated_columns_being_dealloced - $__internal_1_$__cuda_sm10x_tcgen05_guardrail_trap_phase_invalid_during_alloc)
$__internal_1_$__cuda_sm10x_tcgen05_guardrail_trap_phase_invalid_during_alloc:
[----:B------:R-:W-:Y:S05]  /*9820*/  BPT.TRAP 0x1 ;  /* 0x000000040000795c */ /* 0x000fea0000300000 */
[----:B------:R-:W-:-:S04]  /*9830*/  MOV R3, 0x0 ;  /* 0x0000000000037802 */ /* 0x000fc80000000f00 */
[----:B------:R-:W-:Y:S05]  /*9840*/  RET.REL.NODEC R2 `(_ZN7cutlass13device_kernelINS_4gemm6kernel13GemmUniversalIN4cute5tupleIJiiiiEEENS1_10collective13CollectiveMmaINS1_35MainloopSm100TmaUmmaWarpSpecializedILi9ELi2ELi4ENS5_IJNS4_1CILi2EEENSA_ILi1EEESC_EEEEENS5_IJNSA_ILi256EEENSA_ILi96EEENSA_ILi64EEEEEENS_10bfloat16_tENS5_IJlSC_lEEESJ_SK_NS4_8TiledMMAINS4_8MMA_AtomIJNS4_26SM100_MMA_F16BF16_2x1SM_SSISJ_SJ_fLi256ELi96ELNS4_4UMMA5MajorE0ELSP_0ELNSO_7ScaleInE0ELSQ_0EEEEEENS4_6LayoutINS5_IJSC_SC_SC_EEENS5_IJNSA_ILi0EEESV_SV_EEEEENS5_IJNS4_10UnderscoreESY_SY_EEEEENS4_18SM100_TMA_2SM_LOADENS4_14ComposedLayoutINS4_7SwizzleILi3ELi4ELi3EEENS4_18smem_ptr_flag_bitsILi16EEENST_INS5_IJNSA_ILi8EEESH_EEENS5_IJSH_SC_EEEEEEEvNS4_8identityES11_S1B_vS1C_EENS_8epilogue10collective18CollectiveEpilogueINS1E_23Sm100TmaWarpSpecializedILi3ELi2ELi32ELb1ELb0EEEJNS5_IJNSA_ILi128EEESG_SH_EEENS5_IJNST_IS1J_SC_EENST_INSA_ILi32EEESC_EEEEESJ_SK_SJ_SK_NS1E_6fusion15FusionCallbacksIS1I_NS1P_17LinearCombinationISJ_fSJ_fLNS_15FloatRoundStyleE2EEES1K_S1O_JEEENS4_5SM1004TMEM4LOAD26SM100_TMEM_LOAD_32dp32b32xENS4_13SM90_TMA_LOADENS12_INS13_ILi2ELi4ELi3EEES16_NST_INS5_IJS17_S1M_EEENS5_IJS1M_SC_EEEEEEENS4_39AutoVectorizingCopyWithAssumedAlignmentILi128EEENS4_14SM90_TMA_STOREES24_S26_S26_EEEvvEEEEvNT_6ParamsE) ;  /* 0xffffff6402ec7950 */ /* 0x000fea0003c3ffff */
        .weak           $__internal_2_$__cuda_sm10x_tcgen05_guardrail_trap_unallocated_columns_being_dealloced
        .type           $__internal_2_$__cuda_sm10x_tcgen05_guardrail_trap_unallocated_columns_being_dealloced,@function
        .size           $__internal_2_$__cuda_sm10x_tcgen05_guardrail_trap_unallocated_columns_being_dealloced,(.L_x_200 - $__internal_2_$__cuda_sm10x_tcgen05_guardrail_trap_unallocated_columns_being_dealloced)
$__internal_2_$__cuda_sm10x_tcgen05_guardrail_trap_unallocated_columns_being_dealloced:
[----:B------:R-:W-:Y:S05]  /*9850*/  BPT.TRAP 0x1 ;  /* 0x000000040000795c */ /* 0x000fea0000300000 */
[----:B------:R-:W-:-:S04]  /*9860*/  HFMA2 R3, -RZ, RZ, 0, 0 ;  /* 0x00000000ff037431 */ /* 0x000fc800000001ff */
[----:B------:R-:W-:Y:S05]  /*9870*/  RET.REL.NODEC R2 `(_ZN7cutlass13device_kernelINS_4gemm6kernel13GemmUniversalIN4cute5tupleIJiiiiEEENS1_10collective13CollectiveMmaINS1_35MainloopSm100TmaUmmaWarpSpecializedILi9ELi2ELi4ENS5_IJNS4_1CILi2EEENSA_ILi1EEESC_EEEEENS5_IJNSA_ILi256EEENSA_ILi96EEENSA_ILi64EEEEEENS_10bfloat16_tENS5_IJlSC_lEEESJ_SK_NS4_8TiledMMAINS4_8MMA_AtomIJNS4_26SM100_MMA_F16BF16_2x1SM_SSISJ_SJ_fLi256ELi96ELNS4_4UMMA5MajorE0ELSP_0ELNSO_7ScaleInE0ELSQ_0EEEEEENS4_6LayoutINS5_IJSC_SC_SC_EEENS5_IJNSA_ILi0EEESV_SV_EEEEENS5_IJNS4_10UnderscoreESY_SY_EEEEENS4_18SM100_TMA_2SM_LOADENS4_14ComposedLayoutINS4_7SwizzleILi3ELi4ELi3EEENS4_18smem_ptr_flag_bitsILi16EEENST_INS5_IJNSA_ILi8EEESH_EEENS5_IJSH_SC_EEEEEEEvNS4_8identityES11_S1B_vS1C_EENS_8epilogue10collective18CollectiveEpilogueINS1E_23Sm100TmaWarpSpecializedILi3ELi2ELi32ELb1ELb0EEEJNS5_IJNSA_ILi128EEESG_SH_EEENS5_IJNST_IS1J_SC_EENST_INSA_ILi32EEESC_EEEEESJ_SK_SJ_SK_NS1E_6fusion15FusionCallbacksIS1I_NS1P_17LinearCombinationISJ_fSJ_fLNS_15FloatRoundStyleE2EEES1K_S1O_JEEENS4_5SM1004TMEM4LOAD26SM100_TMEM_LOAD_32dp32b32xENS4_13SM90_TMA_LOADENS12_INS13_ILi2ELi4ELi3EEES16_NST_INS5_IJS17_S1M_EEENS5_IJS1M_SC_EEEEEEENS4_39AutoVectorizingCopyWithAssumedAlignmentILi128EEENS4_14SM90_TMA_STOREES24_S26_S26_EEEvvEEEEvNT_6ParamsE) ;  /* 0xffffff6402e07950 */ /* 0x000fea0003c3ffff */
.L_x_199:
[----:B------:R-:W-:-:S00]  /*9880*/  BRA `(.L_x_199) ;  /* 0xfffffffc00fc7947 */ /* 0x000fc0000383ffff */
[----:B------:R-:W-:-:S00]  /*9890*/  NOP ;  /* 0x0000000000007918 */ /* 0x000fc00000000000 */
        /* <DEDUP_REMOVED lines=14> */
.L_x_200:


//--------------------- .nv.global.init           --------------------------
	.section	.nv.global.init,"aw",@progbits
.nv.global.init:
	.type		$str$27,@object
	.size		$str$27,($str$28 - $str$27)
$str$27:
        /*0000*/ 	.byte	0x28, 0x61, 0x64, 0x64, 0x72, 0x65, 0x73, 0x73, 0x20, 0x26, 0x20, 0x6d, 0x61, 0x73, 0x6b, 0x29
        /*0010*/ 	.byte	0x20, 0x3d, 0x3d, 0x20, 0x30, 0x00
	.type		$str$28,@object
	.size		$str$28,($str$26 - $str$28)
$str$28:
        /*0016*/ 	.byte	0x2f, 0x74, 0x6d, 0x70, 0x2f, 0x63, 0x75, 0x74, 0x6c, 0x61, 0x73, 0x73, 0x5f, 0x73, 0x77, 0x65
        /*0026*/ 	.byte	0x65, 0x70, 0x5f, 0x73, 0x72, 0x63, 0x2f, 0x69, 0x6e, 0x63, 0x6c, 0x75, 0x64, 0x65, 0x2f, 0x63
        /*0036*/ 	.byte	0x75, 0x74, 0x65, 0x2f, 0x70, 0x6f, 0x69, 0x6e, 0x74, 0x65, 0x72, 0x5f, 0x66, 0x6c, 0x61, 0x67
        /*0046*/ 	.byte	0x67, 0x65, 0x64, 0x2e, 0x68, 0x70, 0x70, 0x00
	.type		$str$26,@object
	.size		$str$26,($str$25 - $str$26)
$str$26:
        /*004e*/ 	.byte	0x2f, 0x74, 0x6d, 0x70, 0x2f, 0x63, 0x75, 0x74, 0x6c, 0x61, 0x73, 0x73, 0x5f, 0x73, 0x77, 0x65
        /*005e*/ 	.byte	0x65, 0x70, 0x5f, 0x73, 0x72, 0x63, 0x2f, 0x69, 0x6e, 0x63, 0x6c, 0x75, 0x64, 0x65, 0x2f, 0x63
        /*006e*/ 	.byte	0x75, 0x74, 0x65, 0x2f, 0x61, 0x74, 0x6f, 0x6d, 0x2f, 0x63, 0x6f, 0x70, 0x79, 0x5f, 0x74, 0x72
        /*007e*/ 	.byte	0x61, 0x69, 0x74, 0x73, 0x5f, 0x73, 0x6d, 0x31, 0x30, 0x30, 0x2e, 0x68, 0x70, 0x70, 0x00
	.type		$str$25,@object
	.size		$str$25,(__unnamed_1 - $str$25)
$str$25:
        /*008d*/ 	.byte	0x28, 0x28, 0x75, 0x69, 0x6e, 0x74, 0x33, 0x32, 0x5f, 0x74, 0x28, 0x74, 0x68, 0x72, 0x65, 0x61
        /*009d*/ 	.byte	0x64, 0x49, 0x64, 0x78, 0x2e, 0x78, 0x29, 0x20, 0x2f, 0x20, 0x33, 0x32, 0x29, 0x20, 0x25, 0x20
        /*00ad*/ 	.byte	0x34, 0x29, 0x20, 0x3d, 0x3d, 0x20, 0x28, 0x28, 0x28, 0x74, 0x6d, 0x65, 0x6d, 0x5f, 0x61, 0x64
        /*00bd*/ 	.byte	0x64, 0x72, 0x20, 0x3e, 0x3e, 0x20, 0x31, 0x36, 0x29, 0x20, 0x2f, 0x20, 0x33, 0x32, 0x29, 0x20
        /*00cd*/ 	.byte	0x25, 0x20, 0x34, 0x29, 0x00
	.type		__unnamed_1,@object
	.size		__unnamed_1,(__unnamed_2 - __unnamed_1)
__unnamed_1:
        /*00d2*/ 	.byte	0x61, 0x75, 0x74, 0x6f, 0x20, 0x63, 0x75, 0x74, 0x65, 0x3a, 0x3a, 0x61, 0x73, 0x5f, 0x70, 0x6f
        /* <DEDUP_REMOVED lines=24> */
        /*0262*/ 	.byte	0x34, 0x30, 0x39, 0x36, 0x3e, 0x3e, 0x3e, 0x3e, 0x5d, 0x00
	.type		__unnamed_2,@object
	.size		__unnamed_2,(.L_2 - __unnamed_2)
__unnamed_2:
        /* <DEDUP_REMOVED lines=42> */
        /*050c*/ 	.byte	0x3e, 0x3e, 0x5d, 0x00
.L_2:


//--------------------- .nv.shared._ZN7cutlass13device_kernelINS_4gemm6kernel13GemmUniversalIN4cute5tupleIJiiiiEEENS1_10collective13CollectiveMmaINS1_35MainloopSm100TmaUmmaWarpSpecializedILi9ELi2ELi4ENS5_IJNS4_1CILi2EEENSA_ILi1EEESC_EEEEENS5_IJNSA_ILi256EEENSA_ILi96EEENSA_ILi64EEEEEENS_10bfloat16_tENS5_IJlSC_lEEESJ_SK_NS4_8TiledMMAINS4_8MMA_AtomIJNS4_26SM100_MMA_F16BF16_2x1SM_SSISJ_SJ_fLi256ELi96ELNS4_4UMMA5MajorE0ELSP_0ELNSO_7ScaleInE0ELSQ_0EEEEEENS4_6LayoutINS5_IJSC_SC_SC_EEENS5_IJNSA_ILi0EEESV_SV_EEEEENS5_IJNS4_10UnderscoreESY_SY_EEEEENS4_18SM100_TMA_2SM_LOADENS4_14ComposedLayoutINS4_7SwizzleILi3ELi4ELi3EEENS4_18smem_ptr_flag_bitsILi16EEENST_INS5_IJNSA_ILi8EEESH_EEENS5_IJSH_SC_EEEEEEEvNS4_8identityES11_S1B_vS1C_EENS_8epilogue10collective18CollectiveEpilogueINS1E_23Sm100TmaWarpSpecializedILi3ELi2ELi32ELb1ELb0EEEJNS5_IJNSA_ILi128EEESG_SH_EEENS5_IJNST_IS1J_SC_EENST_INSA_ILi32EEESC_EEEEESJ_SK_SJ_SK_NS1E_6fusion15FusionCallbacksIS1I_NS1P_17LinearCombinationISJ_fSJ_fLNS_15FloatRoundStyleE2EEES1K_S1O_JEEENS4_5SM1004TMEM4LOAD26SM100_TMEM_LOAD_32dp32b32xENS4_13SM90_TMA_LOADENS12_INS13_ILi2ELi4ELi3EEES16_NST_INS5_IJS17_S1M_EEENS5_IJS1M_SC_EEEEEEENS4_39AutoVectorizingCopyWithAssumedAlignmentILi128EEENS4_14SM90_TMA_STOREES24_S26_S26_EEEvvEEEEvNT_6ParamsE --------------------------
	.section	.nv.shared._ZN7cutlass13device_kernelINS_4gemm6kernel13GemmUniversalIN4cute5tupleIJiiiiEEENS1_10collective13CollectiveMmaINS1_35MainloopSm100TmaUmmaWarpSpecializedILi9ELi2ELi4ENS5_IJNS4_1CILi2EEENSA_ILi1EEESC_EEEEENS5_IJNSA_ILi256EEENSA_ILi96EEENSA_ILi64EEEEEENS_10bfloat16_tENS5_IJlSC_lEEESJ_SK_NS4_8TiledMMAINS4_8MMA_AtomIJNS4_26SM100_MMA_F16BF16_2x1SM_SSISJ_SJ_fLi256ELi96ELNS4_4UMMA5MajorE0ELSP_0ELNSO_7ScaleInE0ELSQ_0EEEEEENS4_6LayoutINS5_IJSC_SC_SC_EEENS5_IJNSA_ILi0EEESV_SV_EEEEENS5_IJNS4_10UnderscoreESY_SY_EEEEENS4_18SM100_TMA_2SM_LOADENS4_14ComposedLayoutINS4_7SwizzleILi3ELi4ELi3EEENS4_18smem_ptr_flag_bitsILi16EEENST_INS5_IJNSA_ILi8EEESH_EEENS5_IJSH_SC_EEEEEEEvNS4_8identityES11_S1B_vS1C_EENS_8epilogue10collective18CollectiveEpilogueINS1E_23Sm100TmaWarpSpecializedILi3ELi2ELi32ELb1ELb0EEEJNS5_IJNSA_ILi128EEESG_SH_EEENS5_IJNST_IS1J_SC_EENST_INSA_ILi32EEESC_EEEEESJ_SK_SJ_SK_NS1E_6fusion15FusionCallbacksIS1I_NS1P_17LinearCombinationISJ_fSJ_fLNS_15FloatRoundStyleE2EEES1K_S1O_JEEENS4_5SM1004TMEM4LOAD26SM100_TMEM_LOAD_32dp32b32xENS4_13SM90_TMA_LOADENS12_INS13_ILi2ELi4ELi3EEES16_NST_INS5_IJS17_S1M_EEENS5_IJS1M_SC_EEEEEEENS4_39AutoVectorizingCopyWithAssumedAlignmentILi128EEENS4_14SM90_TMA_STOREES24_S26_S26_EEEvvEEEEvNT_6ParamsE,"aw",@nobits
	.sectionflags	@""
	.align	16
	.zero		1024


//--------------------- .nv.shared.reserved.0     --------------------------
	.section	.nv.shared.reserved.0,"aw",@nobits
	.weak		__nv_reservedSMEM_offset_0_alias
	.size		__nv_reservedSMEM_offset_0_alias, 0, 64
	.other		__nv_reservedSMEM_offset_0_alias,@"STO_CUDA_RESERVED_SHARED STV_DEFAULT"
__nv_reservedSMEM_offset_0_alias:
	.zero		0
.nv.shared.reserved.0:
	.zero		64
	.weak		__nv_reservedSMEM_tcgen05_partition
	.type		__nv_reservedSMEM_tcgen05_partition,@object
	.size		__nv_reservedSMEM_tcgen05_partition,(.L_0 - __nv_reservedSMEM_tcgen05_partition)
__nv_reservedSMEM_tcgen05_partition:
	.zero		32
.L_0:


//--------------------- .nv.global                --------------------------
	.section	.nv.global,"aw",@nobits
.nv.global:
	.type		_ZN40_INTERNAL_d6818f90_4_k_cu_85606685_143914cute1_E,@object
	.size		_ZN40_INTERNAL_d6818f90_4_k_cu_85606685_143914cute1_E,(_ZN40_INTERNAL_d6818f90_4_k_cu_85606685_143914cuda3std3__45__cpo6cbeginE - _ZN40_INTERNAL_d6818f90_4_k_cu_85606685_143914cute1_E)
_ZN40_INTERNAL_d6818f90_4_k_cu_85606685_143914cute1_E:
	.zero		1
	.type		_ZN40_INTERNAL_d6818f90_4_k_cu_85606685_143914cuda3std3__45__cpo6cbeginE,@object
	.size		_ZN40_INTERNAL_d6818f90_4_k_cu_85606685_143914cuda3std3__45__cpo6cbeginE,(_ZN40_INTERNAL_d6818f90_4_k_cu_85606685_143914cuda3std3__48in_placeE - _ZN40_INTERNAL_d6818f90_4_k_cu_85606685_143914cuda3std3__45__cpo6cbeginE)
_ZN40_INTERNAL_d6818f90_4_k_cu_85606685_143914cuda3std3__45__cpo6cbeginE:
	.zero		1
	.type		_ZN40_INTERNAL_d6818f90_4_k_cu_85606685_143914cuda3std3__48in_placeE,@object
	.size		_ZN40_INTERNAL_d6818f90_4_k_cu_85606685_143914cuda3std3__48in_placeE,(_ZN40_INTERNAL_d6818f90_4_k_cu_85606685_143914cuda3std6ranges3__45__cpo9iter_moveE - _ZN40_INTERNAL_d6818f90_4_k_cu_85606685_143914cuda3std3__48in_placeE)
_ZN40_INTERNAL_d6818f90_4_k_cu_85606685_143914cuda3std3__48in_placeE:
	.zero		1
	.type		_ZN40_INTERNAL_d6818f90_4_k_cu_85606685_143914cuda3std6ranges3__45__cpo9iter_moveE,@object
	.size		_ZN40_INTERNAL_d6818f90_4_k_cu_85606685_143914cuda3std6ranges3__45__cpo9iter_moveE,(_ZN40_INTERNAL_d6818f90_4_k_cu_85606685_143914cuda3std3__45__cpo5beginE - _ZN40_INTERNAL_d6818f90_4_k_cu_85606685_143914cuda3std6ranges3__45__cpo9iter_moveE)
_ZN40_INTERNAL_d6818f90_4_k_cu_85606685_143914cuda3std6ranges3__45__cpo9iter_moveE:
	.zero		1
	.type		_ZN40_INTERNAL_d6818f90_4_k_cu_85606685_143914cuda3std3__45__cpo5beginE,@object
	.size		_ZN40_INTERNAL_d6818f90_4_k_cu_85606685_143914cuda3std3__45__cpo5beginE,(_ZN40_INTERNAL_d6818f90_4_k_cu_85606685_143914cuda3std3__442_GLOBAL__N__d6818f90_4_k_cu_85606685_143916ignoreE - _ZN40_INTERNAL_d6818f90_4_k_cu_85606685_143914cuda3std3__45__cpo5beginE)
_ZN40_INTERNAL_d6818f90_4_k_cu_85606685_143914cuda3std3__45__cpo5beginE:
	.zero		1
	.type		_ZN40_INTERNAL_d6818f90_4_k_cu_85606685_143914cuda3std3__442_GLOBAL__N__d6818f90_4_k_cu_85606685_143916ignoreE,@object
	.size		_ZN40_INTERNAL_d6818f90_4_k_cu_85606685_143914cuda3std3__442_GLOBAL__N__d6818f90_4_k_cu_85606685_143916ignoreE,(_ZN40_INTERNAL_d6818f90_4_k_cu_85606685_143914cute7productE - _ZN40_INTERNAL_d6818f90_4_k_cu_85606685_143914cuda3std3__442_GLOBAL__N__d6818f90_4_k_cu_85606685_143916ignoreE)
_ZN40_INTERNAL_d6818f90_4_k_cu_85606685_143914cuda3std3__442_GLOBAL__N__d6818f90_4_k_cu_85606685_143916ignoreE:
	.zero		1
	.type		_ZN40_INTERNAL_d6818f90_4_k_cu_85606685_143914cute7productE,@object
	.size		_ZN40_INTERNAL_d6818f90_4_k_cu_85606685_143914cute7productE,(_ZN40_INTERNAL_d6818f90_4_k_cu_85606685_143914cuda3std3__45__cpo3endE - _ZN40_INTERNAL_d6818f90_4_k_cu_85606685_143914cute7productE)
_ZN40_INTERNAL_d6818f90_4_k_cu_85606685_143914cute7productE:
	.zero		1
	.type		_ZN40_INTERNAL_d6818f90_4_k_cu_85606685_143914cuda3std3__45__cpo3endE,@object
	.size		_ZN40_INTERNAL_d6818f90_4_k_cu_85606685_143914cuda3std3__45__cpo3endE,(_ZN40_INTERNAL_d6818f90_4_k_cu_85606685_143914cuda3std3__419piecewise_constructE - _ZN40_INTERNAL_d6818f90_4_k_cu_85606685_143914cuda3std3__45__cpo3endE)
_ZN40_INTERNAL_d6818f90_4_k_cu_85606685_143914cuda3std3__45__cpo3endE:
	.zero		1
	.type		_ZN40_INTERNAL_d6818f90_4_k_cu_85606685_143914cuda3std3__419piecewise_constructE,@object
	.size		_ZN40_INTERNAL_d6818f90_4_k_cu_85606685_143914cuda3std3__419piecewise_constructE,(_ZN40_INTERNAL_d6818f90_4_k_cu_85606685_143914cuda3std3__45__cpo4cendE - _ZN40_INTERNAL_d6818f90_4_k_cu_85606685_143914cuda3std3__419piecewise_constructE)
_ZN40_INTERNAL_d6818f90_4_k_cu_85606685_143914cuda3std3__419piecewise_constructE:
	.zero		1
	.type		_ZN40_INTERNAL_d6818f90_4_k_cu_85606685_143914cuda3std3__45__cpo4cendE,@object
	.size		_ZN40_INTERNAL_d6818f90_4_k_cu_85606685_143914cuda3std3__45__cpo4cendE,(_ZN40_INTERNAL_d6818f90_4_k_cu_85606685_143914cuda3std6ranges3__45__cpo4swapE - _ZN40_INTERNAL_d6818f90_4_k_cu_85606685_143914cuda3std3__45__cpo4cendE)
_ZN40_INTERNAL_d6818f90_4_k_cu_85606685_143914cuda3std3__45__cpo4cendE:
	.zero		1
	.type		_ZN40_INTERNAL_d6818f90_4_k_cu_85606685_143914cuda3std6ranges3__45__cpo4swapE,@object
	.size		_ZN40_INTERNAL_d6818f90_4_k_cu_85606685_143914cuda3std6ranges3__45__cpo4swapE,(.L_10 - _ZN40_INTERNAL_d6818f90_4_k_cu_85606685_143914cuda3std6ranges3__45__cpo4swapE)
_ZN40_INTERNAL_d6818f90_4_k_cu_85606685_143914cuda3std6ranges3__45__cpo4swapE:
	.zero		1
.L_10:


//--------------------- .nv.constant0._ZN7cutlass13device_kernelINS_4gemm6kernel13GemmUniversalIN4cute5tupleIJiiiiEEENS1_10collective13CollectiveMmaINS1_35MainloopSm100TmaUmmaWarpSpecializedILi9ELi2ELi4ENS5_IJNS4_1CILi2EEENSA_ILi1EEESC_EEEEENS5_IJNSA_ILi256EEENSA_ILi96EEENSA_ILi64EEEEEENS_10bfloat16_tENS5_IJlSC_lEEESJ_SK_NS4_8TiledMMAINS4_8MMA_AtomIJNS4_26SM100_MMA_F16BF16_2x1SM_SSISJ_SJ_fLi256ELi96ELNS4_4UMMA5MajorE0ELSP_0ELNSO_7ScaleInE0ELSQ_0EEEEEENS4_6LayoutINS5_IJSC_SC_SC_EEENS5_IJNSA_ILi0EEESV_SV_EEEEENS5_IJNS4_10UnderscoreESY_SY_EEEEENS4_18SM100_TMA_2SM_LOADENS4_14ComposedLayoutINS4_7SwizzleILi3ELi4ELi3EEENS4_18smem_ptr_flag_bitsILi16EEENST_INS5_IJNSA_ILi8EEESH_EEENS5_IJSH_SC_EEEEEEEvNS4_8identityES11_S1B_vS1C_EENS_8epilogue10collective18CollectiveEpilogueINS1E_23Sm100TmaWarpSpecializedILi3ELi2ELi32ELb1ELb0EEEJNS5_IJNSA_ILi128EEESG_SH_EEENS5_IJNST_IS1J_SC_EENST_INSA_ILi32EEESC_EEEEESJ_SK_SJ_SK_NS1E_6fusion15FusionCallbacksIS1I_NS1P_17LinearCombinationISJ_fSJ_fLNS_15FloatRoundStyleE2EEES1K_S1O_JEEENS4_5SM1004TMEM4LOAD26SM100_TMEM_LOAD_32dp32b32xENS4_13SM90_TMA_LOADENS12_INS13_ILi2ELi4ELi3EEES16_NST_INS5_IJS17_S1M_EEENS5_IJS1M_SC_EEEEEEENS4_39AutoVectorizingCopyWithAssumedAlignmentILi128EEENS4_14SM90_TMA_STOREES24_S26_S26_EEEvvEEEEvNT_6ParamsE --------------------------
	.section	.nv.constant0._ZN7cutlass13device_kernelINS_4gemm6kernel13GemmUniversalIN4cute5tupleIJiiiiEEENS1_10collective13CollectiveMmaINS1_35MainloopSm100TmaUmmaWarpSpecializedILi9ELi2ELi4ENS5_IJNS4_1CILi2EEENSA_ILi1EEESC_EEEEENS5_IJNSA_ILi256EEENSA_ILi96EEENSA_ILi64EEEEEENS_10bfloat16_tENS5_IJlSC_lEEESJ_SK_NS4_8TiledMMAINS4_8MMA_AtomIJNS4_26SM100_MMA_F16BF16_2x1SM_SSISJ_SJ_fLi256ELi96ELNS4_4UMMA5MajorE0ELSP_0ELNSO_7ScaleInE0ELSQ_0EEEEEENS4_6LayoutINS5_IJSC_SC_SC_EEENS5_IJNSA_ILi0EEESV_SV_EEEEENS5_IJNS4_10UnderscoreESY_SY_EEEEENS4_18SM100_TMA_2SM_LOADENS4_14ComposedLayoutINS4_7SwizzleILi3ELi4ELi3EEENS4_18smem_ptr_flag_bitsILi16EEENST_INS5_IJNSA_ILi8EEESH_EEENS5_IJSH_SC_EEEEEEEvNS4_8identityES11_S1B_vS1C_EENS_8epilogue10collective18CollectiveEpilogueINS1E_23Sm100TmaWarpSpecializedILi3ELi2ELi32ELb1ELb0EEEJNS5_IJNSA_ILi128EEESG_SH_EEENS5_IJNST_IS1J_SC_EENST_INSA_ILi32EEESC_EEEEESJ_SK_SJ_SK_NS1E_6fusion15FusionCallbacksIS1I_NS1P_17LinearCombinationISJ_fSJ_fLNS_15FloatRoundStyleE2EEES1K_S1O_JEEENS4_5SM1004TMEM4LOAD26SM100_TMEM_LOAD_32dp32b32xENS4_13SM90_TMA_LOADENS12_INS13_ILi2ELi4ELi3EEES16_NST_INS5_IJS17_S1M_EEENS5_IJS1M_SC_EEEEEEENS4_39AutoVectorizingCopyWithAssumedAlignmentILi128EEENS4_14SM90_TMA_STOREES24_S26_S26_EEEvvEEEEvNT_6ParamsE,"a",@progbits
	.sectionflags	@""
	.align	4
.nv.constant0._ZN7cutlass13device_kernelINS_4gemm6kernel13GemmUniversalIN4cute5tupleIJiiiiEEENS1_10collective13CollectiveMmaINS1_35MainloopSm100TmaUmmaWarpSpecializedILi9ELi2ELi4ENS5_IJNS4_1CILi2EEENSA_ILi1EEESC_EEEEENS5_IJNSA_ILi256EEENSA_ILi96EEENSA_ILi64EEEEEENS_10bfloat16_tENS5_IJlSC_lEEESJ_SK_NS4_8TiledMMAINS4_8MMA_AtomIJNS4_26SM100_MMA_F16BF16_2x1SM_SSISJ_SJ_fLi256ELi96ELNS4_4UMMA5MajorE0ELSP_0ELNSO_7ScaleInE0ELSQ_0EEEEEENS4_6LayoutINS5_IJSC_SC_SC_EEENS5_IJNSA_ILi0EEESV_SV_EEEEENS5_IJNS4_10UnderscoreESY_SY_EEEEENS4_18SM100_TMA_2SM_LOADENS4_14ComposedLayoutINS4_7SwizzleILi3ELi4ELi3EEENS4_18smem_ptr_flag_bitsILi16EEENST_INS5_IJNSA_ILi8EEESH_EEENS5_IJSH_SC_EEEEEEEvNS4_8identityES11_S1B_vS1C_EENS_8epilogue10collective18CollectiveEpilogueINS1E_23Sm100TmaWarpSpecializedILi3ELi2ELi32ELb1ELb0EEEJNS5_IJNSA_ILi128EEESG_SH_EEENS5_IJNST_IS1J_SC_EENST_INSA_ILi32EEESC_EEEEESJ_SK_SJ_SK_NS1E_6fusion15FusionCallbacksIS1I_NS1P_17LinearCombinationISJ_fSJ_fLNS_15FloatRoundStyleE2EEES1K_S1O_JEEENS4_5SM1004TMEM4LOAD26SM100_TMEM_LOAD_32dp32b32xENS4_13SM90_TMA_LOADENS12_INS13_ILi2ELi4ELi3EEES16_NST_INS5_IJS17_S1M_EEENS5_IJS1M_SC_EEEEEEENS4_39AutoVectorizingCopyWithAssumedAlignmentILi128EEENS4_14SM90_TMA_STOREES24_S26_S26_EEEvvEEEEvNT_6ParamsE:
	.zero		2944


//--------------------- SYMBOLS --------------------------

	.type		.nv.reservedSmem.offset0,@object
	.size		.nv.reservedSmem.offset0,0x4
	.type		.nv.reservedSmem.cap,@object
	.size		.nv.reservedSmem.cap,0x4
	.type		__assertfail,@function
